//
// Generated by NVIDIA NVVM Compiler
//
// Compiler Build ID: CL-36424714
// Cuda compilation tools, release 13.0, V13.0.88
// Based on NVVM 20.0.0
//

.version 9.0
.target sm_100
.address_size 64

	// .globl	_Z13random_matrixPiiiiijP17curandStateXORWOW
.global .align 4 .b8 precalc_xorwow_matrix[102400];
.global .align 4 .b8 precalc_xorwow_offset_matrix[102400];
.global .align 4 .b8 mrg32k3aM1[2304];
.global .align 4 .b8 mrg32k3aM2[2304];
.global .align 4 .b8 mrg32k3aM1SubSeq[2016];
.global .align 4 .b8 mrg32k3aM2SubSeq[2016];
.global .align 4 .b8 mrg32k3aM1Seq[2304];
.global .align 4 .b8 mrg32k3aM2Seq[2304];
.const .align 8 .b8 __cr_lgamma_table[72];

.visible .entry _Z13random_matrixPiiiiijP17curandStateXORWOW(
	.param .u64 .ptr .align 1 _Z13random_matrixPiiiiijP17curandStateXORWOW_param_0,
	.param .u32 _Z13random_matrixPiiiiijP17curandStateXORWOW_param_1,
	.param .u32 _Z13random_matrixPiiiiijP17curandStateXORWOW_param_2,
	.param .u32 _Z13random_matrixPiiiiijP17curandStateXORWOW_param_3,
	.param .u32 _Z13random_matrixPiiiiijP17curandStateXORWOW_param_4,
	.param .u32 _Z13random_matrixPiiiiijP17curandStateXORWOW_param_5,
	.param .u64 .ptr .align 1 _Z13random_matrixPiiiiijP17curandStateXORWOW_param_6
)
{
	.reg .pred 	%p<27>;
	.reg .b32 	%r<463>;
	.reg .b64 	%rd<22>;

	ld.param.u64 	%rd8, [_Z13random_matrixPiiiiijP17curandStateXORWOW_param_0];
	ld.param.u32 	%r207, [_Z13random_matrixPiiiiijP17curandStateXORWOW_param_1];
	ld.param.u32 	%r208, [_Z13random_matrixPiiiiijP17curandStateXORWOW_param_2];
	ld.param.u32 	%r204, [_Z13random_matrixPiiiiijP17curandStateXORWOW_param_3];
	ld.param.u32 	%r205, [_Z13random_matrixPiiiiijP17curandStateXORWOW_param_4];
	ld.param.u32 	%r206, [_Z13random_matrixPiiiiijP17curandStateXORWOW_param_5];
	ld.param.u64 	%rd9, [_Z13random_matrixPiiiiijP17curandStateXORWOW_param_6];
	mov.u32 	%r209, %tid.x;
	mov.u32 	%r210, %ntid.x;
	mov.u32 	%r211, %ctaid.x;
	mad.lo.s32 	%r1, %r210, %r211, %r209;
	mov.u32 	%r212, %tid.y;
	mov.u32 	%r213, %ntid.y;
	mov.u32 	%r214, %ctaid.y;
	mad.lo.s32 	%r215, %r213, %r214, %r212;
	setp.ge.s32 	%p1, %r1, %r207;
	setp.ge.s32 	%p2, %r215, %r208;
	or.pred  	%p3, %p1, %p2;
	@%p3 bra 	$L__BB0_44;
	cvta.to.global.u64 	%rd10, %rd9;
	mad.lo.s32 	%r218, %r208, %r1, %r215;
	cvt.s64.s32 	%rd1, %r218;
	mul.wide.s32 	%rd11, %r218, 48;
	add.s64 	%rd2, %rd10, %rd11;
	xor.b32  	%r219, %r206, -1429050551;
	mul.lo.s32 	%r3, %r219, 1099087573;
	add.s32 	%r220, %r3, -638133224;
	add.s32 	%r377, %r3, 123456789;
	st.global.v2.u32 	[%rd2], {%r220, %r377};
	xor.b32  	%r376, %r3, 362436069;
	mov.b32 	%r375, -123459836;
	st.global.v2.u32 	[%rd2+8], {%r376, %r375};
	add.s32 	%r373, %r3, 5783321;
	mov.b32 	%r374, -589760388;
	st.global.v2.u32 	[%rd2+16], {%r374, %r373};
	setp.eq.s32 	%p4, %r218, 0;
	@%p4 bra 	$L__BB0_43;
	mov.b32 	%r359, 0;
	mov.b32 	%r375, -123459836;
	mov.b32 	%r374, -589760388;
	mov.u64 	%rd13, precalc_xorwow_matrix;
	mov.u64 	%rd21, %rd1;
$L__BB0_3:
	and.b64  	%rd4, %rd21, 3;
	setp.eq.s64 	%p5, %rd4, 0;
	@%p5 bra 	$L__BB0_42;
	mul.wide.u32 	%rd12, %r359, 3200;
	add.s64 	%rd5, %rd13, %rd12;
	cvt.u32.u64 	%r13, %rd4;
	mov.b32 	%r360, 0;
$L__BB0_5:
	mov.b32 	%r373, 0;
	mov.u32 	%r374, %r373;
	mov.u32 	%r375, %r373;
	mov.u32 	%r376, %r373;
	mov.u32 	%r377, %r373;
	mov.u32 	%r366, %r373;
$L__BB0_6:
	mul.wide.u32 	%rd14, %r366, 4;
	add.s64 	%rd15, %rd2, %rd14;
	ld.global.u32 	%r21, [%rd15+4];
	shl.b32 	%r22, %r366, 5;
	mov.b32 	%r372, 0;
$L__BB0_7:
	.pragma "nounroll";
	shr.u32 	%r227, %r21, %r372;
	and.b32  	%r228, %r227, 1;
	setp.eq.b32 	%p6, %r228, 1;
	not.pred 	%p7, %p6;
	add.s32 	%r229, %r22, %r372;
	mul.lo.s32 	%r230, %r229, 5;
	mul.wide.u32 	%rd16, %r230, 4;
	add.s64 	%rd6, %rd5, %rd16;
	@%p7 bra 	$L__BB0_9;
	ld.global.u32 	%r231, [%rd6];
	xor.b32  	%r377, %r377, %r231;
	ld.global.u32 	%r232, [%rd6+4];
	xor.b32  	%r376, %r376, %r232;
	ld.global.u32 	%r233, [%rd6+8];
	xor.b32  	%r375, %r375, %r233;
	ld.global.u32 	%r234, [%rd6+12];
	xor.b32  	%r374, %r374, %r234;
	ld.global.u32 	%r235, [%rd6+16];
	xor.b32  	%r373, %r373, %r235;
$L__BB0_9:
	and.b32  	%r237, %r227, 2;
	setp.eq.s32 	%p8, %r237, 0;
	@%p8 bra 	$L__BB0_11;
	ld.global.u32 	%r238, [%rd6+20];
	xor.b32  	%r377, %r377, %r238;
	ld.global.u32 	%r239, [%rd6+24];
	xor.b32  	%r376, %r376, %r239;
	ld.global.u32 	%r240, [%rd6+28];
	xor.b32  	%r375, %r375, %r240;
	ld.global.u32 	%r241, [%rd6+32];
	xor.b32  	%r374, %r374, %r241;
	ld.global.u32 	%r242, [%rd6+36];
	xor.b32  	%r373, %r373, %r242;
$L__BB0_11:
	and.b32  	%r244, %r227, 4;
	setp.eq.s32 	%p9, %r244, 0;
	@%p9 bra 	$L__BB0_13;
	ld.global.u32 	%r245, [%rd6+40];
	xor.b32  	%r377, %r377, %r245;
	ld.global.u32 	%r246, [%rd6+44];
	xor.b32  	%r376, %r376, %r246;
	ld.global.u32 	%r247, [%rd6+48];
	xor.b32  	%r375, %r375, %r247;
	ld.global.u32 	%r248, [%rd6+52];
	xor.b32  	%r374, %r374, %r248;
	ld.global.u32 	%r249, [%rd6+56];
	xor.b32  	%r373, %r373, %r249;
$L__BB0_13:
	and.b32  	%r251, %r227, 8;
	setp.eq.s32 	%p10, %r251, 0;
	@%p10 bra 	$L__BB0_15;
	ld.global.u32 	%r252, [%rd6+60];
	xor.b32  	%r377, %r377, %r252;
	ld.global.u32 	%r253, [%rd6+64];
	xor.b32  	%r376, %r376, %r253;
	ld.global.u32 	%r254, [%rd6+68];
	xor.b32  	%r375, %r375, %r254;
	ld.global.u32 	%r255, [%rd6+72];
	xor.b32  	%r374, %r374, %r255;
	ld.global.u32 	%r256, [%rd6+76];
	xor.b32  	%r373, %r373, %r256;
$L__BB0_15:
	and.b32  	%r258, %r227, 16;
	setp.eq.s32 	%p11, %r258, 0;
	@%p11 bra 	$L__BB0_17;
	ld.global.u32 	%r259, [%rd6+80];
	xor.b32  	%r377, %r377, %r259;
	ld.global.u32 	%r260, [%rd6+84];
	xor.b32  	%r376, %r376, %r260;
	ld.global.u32 	%r261, [%rd6+88];
	xor.b32  	%r375, %r375, %r261;
	ld.global.u32 	%r262, [%rd6+92];
	xor.b32  	%r374, %r374, %r262;
	ld.global.u32 	%r263, [%rd6+96];
	xor.b32  	%r373, %r373, %r263;
$L__BB0_17:
	and.b32  	%r265, %r227, 32;
	setp.eq.s32 	%p12, %r265, 0;
	@%p12 bra 	$L__BB0_19;
	ld.global.u32 	%r266, [%rd6+100];
	xor.b32  	%r377, %r377, %r266;
	ld.global.u32 	%r267, [%rd6+104];
	xor.b32  	%r376, %r376, %r267;
	ld.global.u32 	%r268, [%rd6+108];
	xor.b32  	%r375, %r375, %r268;
	ld.global.u32 	%r269, [%rd6+112];
	xor.b32  	%r374, %r374, %r269;
	ld.global.u32 	%r270, [%rd6+116];
	xor.b32  	%r373, %r373, %r270;
$L__BB0_19:
	and.b32  	%r272, %r227, 64;
	setp.eq.s32 	%p13, %r272, 0;
	@%p13 bra 	$L__BB0_21;
	ld.global.u32 	%r273, [%rd6+120];
	xor.b32  	%r377, %r377, %r273;
	ld.global.u32 	%r274, [%rd6+124];
	xor.b32  	%r376, %r376, %r274;
	ld.global.u32 	%r275, [%rd6+128];
	xor.b32  	%r375, %r375, %r275;
	ld.global.u32 	%r276, [%rd6+132];
	xor.b32  	%r374, %r374, %r276;
	ld.global.u32 	%r277, [%rd6+136];
	xor.b32  	%r373, %r373, %r277;
$L__BB0_21:
	and.b32  	%r279, %r227, 128;
	setp.eq.s32 	%p14, %r279, 0;
	@%p14 bra 	$L__BB0_23;
	ld.global.u32 	%r280, [%rd6+140];
	xor.b32  	%r377, %r377, %r280;
	ld.global.u32 	%r281, [%rd6+144];
	xor.b32  	%r376, %r376, %r281;
	ld.global.u32 	%r282, [%rd6+148];
	xor.b32  	%r375, %r375, %r282;
	ld.global.u32 	%r283, [%rd6+152];
	xor.b32  	%r374, %r374, %r283;
	ld.global.u32 	%r284, [%rd6+156];
	xor.b32  	%r373, %r373, %r284;
$L__BB0_23:
	and.b32  	%r286, %r227, 256;
	setp.eq.s32 	%p15, %r286, 0;
	@%p15 bra 	$L__BB0_25;
	ld.global.u32 	%r287, [%rd6+160];
	xor.b32  	%r377, %r377, %r287;
	ld.global.u32 	%r288, [%rd6+164];
	xor.b32  	%r376, %r376, %r288;
	ld.global.u32 	%r289, [%rd6+168];
	xor.b32  	%r375, %r375, %r289;
	ld.global.u32 	%r290, [%rd6+172];
	xor.b32  	%r374, %r374, %r290;
	ld.global.u32 	%r291, [%rd6+176];
	xor.b32  	%r373, %r373, %r291;
$L__BB0_25:
	and.b32  	%r293, %r227, 512;
	setp.eq.s32 	%p16, %r293, 0;
	@%p16 bra 	$L__BB0_27;
	ld.global.u32 	%r294, [%rd6+180];
	xor.b32  	%r377, %r377, %r294;
	ld.global.u32 	%r295, [%rd6+184];
	xor.b32  	%r376, %r376, %r295;
	ld.global.u32 	%r296, [%rd6+188];
	xor.b32  	%r375, %r375, %r296;
	ld.global.u32 	%r297, [%rd6+192];
	xor.b32  	%r374, %r374, %r297;
	ld.global.u32 	%r298, [%rd6+196];
	xor.b32  	%r373, %r373, %r298;
$L__BB0_27:
	and.b32  	%r300, %r227, 1024;
	setp.eq.s32 	%p17, %r300, 0;
	@%p17 bra 	$L__BB0_29;
	ld.global.u32 	%r301, [%rd6+200];
	xor.b32  	%r377, %r377, %r301;
	ld.global.u32 	%r302, [%rd6+204];
	xor.b32  	%r376, %r376, %r302;
	ld.global.u32 	%r303, [%rd6+208];
	xor.b32  	%r375, %r375, %r303;
	ld.global.u32 	%r304, [%rd6+212];
	xor.b32  	%r374, %r374, %r304;
	ld.global.u32 	%r305, [%rd6+216];
	xor.b32  	%r373, %r373, %r305;
$L__BB0_29:
	and.b32  	%r307, %r227, 2048;
	setp.eq.s32 	%p18, %r307, 0;
	@%p18 bra 	$L__BB0_31;
	ld.global.u32 	%r308, [%rd6+220];
	xor.b32  	%r377, %r377, %r308;
	ld.global.u32 	%r309, [%rd6+224];
	xor.b32  	%r376, %r376, %r309;
	ld.global.u32 	%r310, [%rd6+228];
	xor.b32  	%r375, %r375, %r310;
	ld.global.u32 	%r311, [%rd6+232];
	xor.b32  	%r374, %r374, %r311;
	ld.global.u32 	%r312, [%rd6+236];
	xor.b32  	%r373, %r373, %r312;
$L__BB0_31:
	and.b32  	%r314, %r227, 4096;
	setp.eq.s32 	%p19, %r314, 0;
	@%p19 bra 	$L__BB0_33;
	ld.global.u32 	%r315, [%rd6+240];
	xor.b32  	%r377, %r377, %r315;
	ld.global.u32 	%r316, [%rd6+244];
	xor.b32  	%r376, %r376, %r316;
	ld.global.u32 	%r317, [%rd6+248];
	xor.b32  	%r375, %r375, %r317;
	ld.global.u32 	%r318, [%rd6+252];
	xor.b32  	%r374, %r374, %r318;
	ld.global.u32 	%r319, [%rd6+256];
	xor.b32  	%r373, %r373, %r319;
$L__BB0_33:
	and.b32  	%r321, %r227, 8192;
	setp.eq.s32 	%p20, %r321, 0;
	@%p20 bra 	$L__BB0_35;
	ld.global.u32 	%r322, [%rd6+260];
	xor.b32  	%r377, %r377, %r322;
	ld.global.u32 	%r323, [%rd6+264];
	xor.b32  	%r376, %r376, %r323;
	ld.global.u32 	%r324, [%rd6+268];
	xor.b32  	%r375, %r375, %r324;
	ld.global.u32 	%r325, [%rd6+272];
	xor.b32  	%r374, %r374, %r325;
	ld.global.u32 	%r326, [%rd6+276];
	xor.b32  	%r373, %r373, %r326;
$L__BB0_35:
	and.b32  	%r328, %r227, 16384;
	setp.eq.s32 	%p21, %r328, 0;
	@%p21 bra 	$L__BB0_37;
	ld.global.u32 	%r329, [%rd6+280];
	xor.b32  	%r377, %r377, %r329;
	ld.global.u32 	%r330, [%rd6+284];
	xor.b32  	%r376, %r376, %r330;
	ld.global.u32 	%r331, [%rd6+288];
	xor.b32  	%r375, %r375, %r331;
	ld.global.u32 	%r332, [%rd6+292];
	xor.b32  	%r374, %r374, %r332;
	ld.global.u32 	%r333, [%rd6+296];
	xor.b32  	%r373, %r373, %r333;
$L__BB0_37:
	and.b32  	%r335, %r227, 32768;
	setp.eq.s32 	%p22, %r335, 0;
	@%p22 bra 	$L__BB0_39;
	ld.global.u32 	%r336, [%rd6+300];
	xor.b32  	%r377, %r377, %r336;
	ld.global.u32 	%r337, [%rd6+304];
	xor.b32  	%r376, %r376, %r337;
	ld.global.u32 	%r338, [%rd6+308];
	xor.b32  	%r375, %r375, %r338;
	ld.global.u32 	%r339, [%rd6+312];
	xor.b32  	%r374, %r374, %r339;
	ld.global.u32 	%r340, [%rd6+316];
	xor.b32  	%r373, %r373, %r340;
$L__BB0_39:
	add.s32 	%r372, %r372, 16;
	setp.ne.s32 	%p23, %r372, 32;
	@%p23 bra 	$L__BB0_7;
	mad.lo.s32 	%r341, %r366, -31, %r22;
	add.s32 	%r366, %r341, 1;
	setp.ne.s32 	%p24, %r366, 5;
	@%p24 bra 	$L__BB0_6;
	st.global.u32 	[%rd2+4], %r377;
	st.global.u32 	[%rd2+8], %r376;
	st.global.u32 	[%rd2+12], %r375;
	st.global.u32 	[%rd2+16], %r374;
	st.global.u32 	[%rd2+20], %r373;
	add.s32 	%r360, %r360, 1;
	setp.lt.u32 	%p25, %r360, %r13;
	@%p25 bra 	$L__BB0_5;
$L__BB0_42:
	shr.u64 	%rd7, %rd21, 2;
	add.s32 	%r359, %r359, 1;
	setp.gt.u64 	%p26, %rd21, 3;
	mov.u64 	%rd21, %rd7;
	@%p26 bra 	$L__BB0_3;
$L__BB0_43:
	mov.b32 	%r342, 0;
	st.global.v2.u32 	[%rd2+24], {%r342, %r342};
	st.global.u32 	[%rd2+32], %r342;
	mov.b64 	%rd17, 0;
	st.global.u64 	[%rd2+40], %rd17;
	shr.u32 	%r343, %r377, 2;
	xor.b32  	%r344, %r343, %r377;
	st.global.v2.u32 	[%rd2+8], {%r375, %r374};
	shl.b32 	%r345, %r373, 4;
	shl.b32 	%r346, %r344, 1;
	xor.b32  	%r347, %r346, %r345;
	xor.b32  	%r348, %r347, %r344;
	xor.b32  	%r349, %r348, %r373;
	st.global.v2.u32 	[%rd2+16], {%r373, %r349};
	add.s32 	%r350, %r3, -637770787;
	st.global.v2.u32 	[%rd2], {%r350, %r376};
	add.s32 	%r351, %r349, %r350;
	rem.u32 	%r352, %r351, %r205;
	add.s32 	%r353, %r352, %r204;
	cvta.to.global.u64 	%rd18, %rd8;
	shl.b64 	%rd19, %rd1, 2;
	add.s64 	%rd20, %rd18, %rd19;
	st.global.u32 	[%rd20], %r353;
$L__BB0_44:
	ret;

}
	// .globl	_Z4fillPii
.visible .entry _Z4fillPii(
	.param .u64 .ptr .align 1 _Z4fillPii_param_0,
	.param .u32 _Z4fillPii_param_1
)
{
	.reg .pred 	%p<2>;
	.reg .b32 	%r<7>;
	.reg .b64 	%rd<5>;

	ld.param.u64 	%rd1, [_Z4fillPii_param_0];
	ld.param.u32 	%r2, [_Z4fillPii_param_1];
	mov.u32 	%r3, %tid.x;
	mov.u32 	%r4, %ctaid.x;
	mov.u32 	%r5, %ntid.x;
	mad.lo.s32 	%r1, %r4, %r5, %r3;
	setp.ge.s32 	%p1, %r1, %r2;
	@%p1 bra 	$L__BB1_2;
	cvta.to.global.u64 	%rd2, %rd1;
	mul.wide.s32 	%rd3, %r1, 4;
	add.s64 	%rd4, %rd2, %rd3;
	mov.b32 	%r6, -1;
	st.global.u32 	[%rd4], %r6;
$L__BB1_2:
	ret;

}


// ===== COMPILED SASS (sm_100) =====

	.target	sm_100

	.elftype	@"ET_EXEC"


//--------------------- .note.nv.tkinfo           --------------------------
	.section	.note.nv.tkinfo,"",@"SHT_NOTE"
	.sectionflags	@"SHF_NOTE_NV_TKINFO"
	.tkinfo
        /*0018*/ 	.word	0x00000002
        /*0030*/ 	.string	""
        /*0030*/ 	.string	"ptxas"
        /*0030*/ 	.string	"Cuda compilation tools, release 13.0, V13.0.88"
        /*0030*/ 	.string	"Build cuda_13.0.r13.0/compiler.36424714_0"
        /*0030*/ 	.string	"-arch sm_100 -m 64 "



//--------------------- .note.nv.cuinfo           --------------------------
	.section	.note.nv.cuinfo,"",@"SHT_NOTE"
	.sectionflags	@"SHF_NOTE_NV_CUINFO"
        /*0018*/ 	.short	0x0002
        /*001a*/ 	.short	0x0064
        /*001c*/ 	.short	0x0082
	.zero		2


//--------------------- .nv.info                  --------------------------
	.section	.nv.info,"",@"SHT_CUDA_INFO"
	.align	4


	//----- nvinfo : EIATTR_REGCOUNT
	.align		4
        /*0000*/ 	.byte	0x04, 0x2f
        /*0002*/ 	.short	(.L_10 - .L_9)
	.align		4
.L_9:
        /*0004*/ 	.word	index@(_Z13random_matrixPiiiiijP17curandStateXORWOW)
        /*0008*/ 	.word	0x0000001f


	//----- nvinfo : EIATTR_FRAME_SIZE
	.align		4
.L_10:
        /*000c*/ 	.byte	0x04, 0x11
        /*000e*/ 	.short	(.L_12 - .L_11)
	.align		4
.L_11:
        /*0010*/ 	.word	index@(_Z13random_matrixPiiiiijP17curandStateXORWOW)
        /*0014*/ 	.word	0x00000000


	//----- nvinfo : EIATTR_REGCOUNT
	.align		4
.L_12:
        /*0018*/ 	.byte	0x04, 0x2f
        /*001a*/ 	.short	(.L_14 - .L_13)
	.align		4
.L_13:
        /*001c*/ 	.word	index@(_Z4fillPii)
        /*0020*/ 	.word	0x0000000a


	//----- nvinfo : EIATTR_FRAME_SIZE
	.align		4
.L_14:
        /*0024*/ 	.byte	0x04, 0x11
        /*0026*/ 	.short	(.L_16 - .L_15)
	.align		4
.L_15:
        /*0028*/ 	.word	index@(_Z4fillPii)
        /*002c*/ 	.word	0x00000000


	//----- nvinfo : EIATTR_MIN_STACK_SIZE
	.align		4
.L_16:
        /*0030*/ 	.byte	0x04, 0x12
        /*0032*/ 	.short	(.L_18 - .L_17)
	.align		4
.L_17:
        /*0034*/ 	.word	index@(_Z4fillPii)
        /*0038*/ 	.word	0x00000000


	//----- nvinfo : EIATTR_MIN_STACK_SIZE
	.align		4
.L_18:
        /*003c*/ 	.byte	0x04, 0x12
        /*003e*/ 	.short	(.L_20 - .L_19)
	.align		4
.L_19:
        /*0040*/ 	.word	index@(_Z13random_matrixPiiiiijP17curandStateXORWOW)
        /*0044*/ 	.word	0x00000000
.L_20:


//--------------------- .nv.compat                --------------------------
	.section	.nv.compat,"",@"SHT_CUDA_COMPAT_INFO"
	.align	4
        /*0000*/ 	.byte	0x02, 0x09, 0x00, 0x00, 0x02, 0x02, 0x01, 0x00, 0x02, 0x05, 0x05, 0x00, 0x03, 0x07, 0x01, 0x01
        /*0010*/ 	.byte	0x02, 0x03, 0x00, 0x00, 0x02, 0x06, 0x01, 0x00, 0x04, 0x0b, 0x08, 0x00, 0x09, 0x00, 0x00, 0x00
        /*0020*/ 	.byte	0x00, 0x00, 0x00, 0x00


//--------------------- .nv.info._Z4fillPii       --------------------------
	.section	.nv.info._Z4fillPii,"",@"SHT_CUDA_INFO"
	.sectionflags	@""
	.align	4


	//----- nvinfo : EIATTR_CUDA_API_VERSION
	.align		4
        /*0000*/ 	.byte	0x04, 0x37
        /*0002*/ 	.short	(.L_22 - .L_21)
.L_21:
        /*0004*/ 	.word	0x00000082


	//----- nvinfo : EIATTR_KPARAM_INFO
	.align		4
.L_22:
        /*0008*/ 	.byte	0x04, 0x17
        /*000a*/ 	.short	(.L_24 - .L_23)
.L_23:
        /*000c*/ 	.word	0x00000000
        /*0010*/ 	.short	0x0001
        /*0012*/ 	.short	0x0008
        /*0014*/ 	.byte	0x00, 0xf0, 0x11, 0x00


	//----- nvinfo : EIATTR_KPARAM_INFO
	.align		4
.L_24:
        /*0018*/ 	.byte	0x04, 0x17
        /*001a*/ 	.short	(.L_26 - .L_25)
.L_25:
        /*001c*/ 	.word	0x00000000
        /*0020*/ 	.short	0x0000
        /*0022*/ 	.short	0x0000
        /*0024*/ 	.byte	0x00, 0xf5, 0x21, 0x00


	//----- nvinfo : EIATTR_SPARSE_MMA_MASK
	.align		4
.L_26:
        /*0028*/ 	.byte	0x03, 0x50
        /*002a*/ 	.short	0x0000


	//----- nvinfo : EIATTR_MAXREG_COUNT
	.align		4
        /*002c*/ 	.byte	0x03, 0x1b
        /*002e*/ 	.short	0x00ff


	//----- nvinfo : EIATTR_MERCURY_ISA_VERSION
	.align		4
        /*0030*/ 	.byte	0x03, 0x5f
        /*0032*/ 	.short	0x0101


	//----- nvinfo : EIATTR_VRC_CTA_INIT_COUNT
	.align		4
        /*0034*/ 	.byte	0x02, 0x4a
	.zero		1
	.zero		1


	//----- nvinfo : EIATTR_EXIT_INSTR_OFFSETS
	.align		4
        /*0038*/ 	.byte	0x04, 0x1c
        /*003a*/ 	.short	(.L_28 - .L_27)


	//   ....[0]....
.L_27:
        /*003c*/ 	.word	0x00000070


	//   ....[1]....
        /*0040*/ 	.word	0x000000d0


	//----- nvinfo : EIATTR_CBANK_PARAM_SIZE
	.align		4
.L_28:
        /*0044*/ 	.byte	0x03, 0x19
        /*0046*/ 	.short	0x000c


	//----- nvinfo : EIATTR_PARAM_CBANK
	.align		4
        /*0048*/ 	.byte	0x04, 0x0a
        /*004a*/ 	.short	(.L_30 - .L_29)
	.align		4
.L_29:
        /*004c*/ 	.word	index@(.nv.constant0._Z4fillPii)
        /*0050*/ 	.short	0x0380
        /*0052*/ 	.short	0x000c


	//----- nvinfo : EIATTR_SW_WAR
	.align		4
.L_30:
        /*0054*/ 	.byte	0x04, 0x36
        /*0056*/ 	.short	(.L_32 - .L_31)
.L_31:
        /*0058*/ 	.word	0x00000008
.L_32:


//--------------------- .nv.info._Z13random_matrixPiiiiijP17curandStateXORWOW --------------------------
	.section	.nv.info._Z13random_matrixPiiiiijP17curandStateXORWOW,"",@"SHT_CUDA_INFO"
	.sectionflags	@""
	.align	4


	//----- nvinfo : EIATTR_CUDA_API_VERSION
	.align		4
        /*0000*/ 	.byte	0x04, 0x37
        /*0002*/ 	.short	(.L_34 - .L_33)
.L_33:
        /*0004*/ 	.word	0x00000082


	//----- nvinfo : EIATTR_KPARAM_INFO
	.align		4
.L_34:
        /*0008*/ 	.byte	0x04, 0x17
        /*000a*/ 	.short	(.L_36 - .L_35)
.L_35:
        /*000c*/ 	.word	0x00000000
        /*0010*/ 	.short	0x0006
        /*0012*/ 	.short	0x0020
        /*0014*/ 	.byte	0x00, 0xf5, 0x21, 0x00


	//----- nvinfo : EIATTR_KPARAM_INFO
	.align		4
.L_36:
        /*0018*/ 	.byte	0x04, 0x17
        /*001a*/ 	.short	(.L_38 - .L_37)
.L_37:
        /*001c*/ 	.word	0x00000000
        /*0020*/ 	.short	0x0005
        /*0022*/ 	.short	0x0018
        /*0024*/ 	.byte	0x00, 0xf0, 0x11, 0x00


	//----- nvinfo : EIATTR_KPARAM_INFO
	.align		4
.L_38:
        /*0028*/ 	.byte	0x04, 0x17
        /*002a*/ 	.short	(.L_40 - .L_39)
.L_39:
        /*002c*/ 	.word	0x00000000
        /*0030*/ 	.short	0x0004
        /*0032*/ 	.short	0x0014
        /*0034*/ 	.byte	0x00, 0xf0, 0x11, 0x00


	//----- nvinfo : EIATTR_KPARAM_INFO
	.align		4
.L_40:
        /*0038*/ 	.byte	0x04, 0x17
        /*003a*/ 	.short	(.L_42 - .L_41)
.L_41:
        /*003c*/ 	.word	0x00000000
        /*0040*/ 	.short	0x0003
        /*0042*/ 	.short	0x0010
        /*0044*/ 	.byte	0x00, 0xf0, 0x11, 0x00


	//----- nvinfo : EIATTR_KPARAM_INFO
	.align		4
.L_42:
        /*0048*/ 	.byte	0x04, 0x17
        /*004a*/ 	.short	(.L_44 - .L_43)
.L_43:
        /*004c*/ 	.word	0x00000000
        /*0050*/ 	.short	0x0002
        /*0052*/ 	.short	0x000c
        /*0054*/ 	.byte	0x00, 0xf0, 0x11, 0x00


	//----- nvinfo : EIATTR_KPARAM_INFO
	.align		4
.L_44:
        /*0058*/ 	.byte	0x04, 0x17
        /*005a*/ 	.short	(.L_46 - .L_45)
.L_45:
        /*005c*/ 	.word	0x00000000
        /*0060*/ 	.short	0x0001
        /*0062*/ 	.short	0x0008
        /*0064*/ 	.byte	0x00, 0xf0, 0x11, 0x00


	//----- nvinfo : EIATTR_KPARAM_INFO
	.align		4
.L_46:
        /*0068*/ 	.byte	0x04, 0x17
        /*006a*/ 	.short	(.L_48 - .L_47)
.L_47:
        /*006c*/ 	.word	0x00000000
        /*0070*/ 	.short	0x0000
        /*0072*/ 	.short	0x0000
        /*0074*/ 	.byte	0x00, 0xf5, 0x21, 0x00


	//----- nvinfo : EIATTR_SPARSE_MMA_MASK
	.align		4
.L_48:
        /*0078*/ 	.byte	0x03, 0x50
        /*007a*/ 	.short	0x0000


	//----- nvinfo : EIATTR_MAXREG_COUNT
	.align		4
        /*007c*/ 	.byte	0x03, 0x1b
        /*007e*/ 	.short	0x00ff


	//----- nvinfo : EIATTR_MERCURY_ISA_VERSION
	.align		4
        /*0080*/ 	.byte	0x03, 0x5f
        /*0082*/ 	.short	0x0101


	//----- nvinfo : EIATTR_VRC_CTA_INIT_COUNT
	.align		4
        /*0084*/ 	.byte	0x02, 0x4a
	.zero		1
	.zero		1


	//----- nvinfo : EIATTR_EXIT_INSTR_OFFSETS
	.align		4
        /*0088*/ 	.byte	0x04, 0x1c
        /*008a*/ 	.short	(.L_50 - .L_49)


	//   ....[0]....
.L_49:
        /*008c*/ 	.word	0x000000c0


	//   ....[1]....
        /*0090*/ 	.word	0x000012c0


	//----- nvinfo : EIATTR_CRS_STACK_SIZE
	.align		4
.L_50:
        /*0094*/ 	.byte	0x04, 0x1e
        /*0096*/ 	.short	(.L_52 - .L_51)
.L_51:
        /*0098*/ 	.word	0x00000000


	//----- nvinfo : EIATTR_CBANK_PARAM_SIZE
	.align		4
.L_52:
        /*009c*/ 	.byte	0x03, 0x19
        /*009e*/ 	.short	0x0028


	//----- nvinfo : EIATTR_PARAM_CBANK
	.align		4
        /*00a0*/ 	.byte	0x04, 0x0a
        /*00a2*/ 	.short	(.L_54 - .L_53)
	.align		4
.L_53:
        /*00a4*/ 	.word	index@(.nv.constant0._Z13random_matrixPiiiiijP17curandStateXORWOW)
        /*00a8*/ 	.short	0x0380
        /*00aa*/ 	.short	0x0028


	//----- nvinfo : EIATTR_SW_WAR
	.align		4
.L_54:
        /*00ac*/ 	.byte	0x04, 0x36
        /*00ae*/ 	.short	(.L_56 - .L_55)
.L_55:
        /*00b0*/ 	.word	0x00000008
.L_56:


//--------------------- .nv.callgraph             --------------------------
	.section	.nv.callgraph,"",@"SHT_CUDA_CALLGRAPH"
	.align	4
	.sectionentsize	8
	.align		4
        /*0000*/ 	.word	0x00000000
	.align		4
        /*0004*/ 	.word	0xffffffff
	.align		4
        /*0008*/ 	.word	0x00000000
	.align		4
        /*000c*/ 	.word	0xfffffffe
	.align		4
        /*0010*/ 	.word	0x00000000
	.align		4
        /*0014*/ 	.word	0xfffffffd
	.align		4
        /*0018*/ 	.word	0x00000000
	.align		4
        /*001c*/ 	.word	0xfffffffc


//--------------------- .nv.constant4             --------------------------
	.section	.nv.constant4,"a",@progbits
	.align	8
	.align		8
.nv.constant4:
        /*0000*/ 	.dword	precalc_xorwow_matrix
	.align		8
        /*0008*/ 	.dword	precalc_xorwow_offset_matrix
	.align		8
        /*0010*/ 	.dword	mrg32k3aM1
	.align		8
        /*0018*/ 	.dword	mrg32k3aM2
	.align		8
        /*0020*/ 	.dword	mrg32k3aM1SubSeq
	.align		8
        /*0028*/ 	.dword	mrg32k3aM2SubSeq
	.align		8
        /*0030*/ 	.dword	mrg32k3aM1Seq
	.align		8
        /*0038*/ 	.dword	mrg32k3aM2Seq


//--------------------- .nv.constant3             --------------------------
	.section	.nv.constant3,"a",@progbits
	.align	8
.nv.constant3:
	.type		__cr_lgamma_table,@object
	.size		__cr_lgamma_table,(.L_8 - __cr_lgamma_table)
__cr_lgamma_table:
        /*0000*/ 	.byte	0x00, 0x00, 0x00, 0x00, 0x00, 0x00, 0x00, 0x00, 0x00, 0x00, 0x00, 0x00, 0x00, 0x00, 0x00, 0x00
        /*0010*/ 	.byte	0xef, 0x39, 0xfa, 0xfe, 0x42, 0x2e, 0xe6, 0x3f, 0x02, 0x20, 0x2a, 0xfa, 0x0b, 0xab, 0xfc, 0x3f
        /*0020*/ 	.byte	0xf9, 0x2c, 0x92, 0x7c, 0xa7, 0x6c, 0x09, 0x40, 0xc9, 0x79, 0x44, 0x3c, 0x64, 0x26, 0x13, 0x40
        /*0030*/ 	.byte	0xca, 0x01, 0xcf, 0x3a, 0x27, 0x51, 0x1a, 0x40, 0x30, 0xcc, 0x2d, 0xf3, 0xe1, 0x0c, 0x21, 0x40
        /*0040*/ 	.byte	0x0d, 0xb7, 0xfc, 0x82, 0x8e, 0x35, 0x25, 0x40
.L_8:


//--------------------- .text._Z4fillPii          --------------------------
	.section	.text._Z4fillPii,"ax",@progbits
	.align	128
        .global         _Z4fillPii
        .type           _Z4fillPii,@function
        .size           _Z4fillPii,(.L_x_10 - _Z4fillPii)
        .other          _Z4fillPii,@"STO_CUDA_ENTRY STV_DEFAULT"
_Z4fillPii:
.text._Z4fillPii:
[----:B------:R-:W-:Y:S01]  /*0000*/  LDC R1, c[0x0][0x37c] ;  /* 0x0000df00ff017b82 */ /* 0x000fe20000000800 */
[----:B------:R-:W0:Y:S07]  /*0010*/  S2R R5, SR_TID.X ;  /* 0x0000000000057919 */ /* 0x000e2e0000002100 */
[----:B------:R-:W0:Y:S01]  /*0020*/  S2UR UR4, SR_CTAID.X ;  /* 0x00000000000479c3 */ /* 0x000e220000002500 */
[----:B------:R-:W1:Y:S07]  /*0030*/  LDCU UR5, c[0x0][0x388] ;  /* 0x00007100ff0577ac */ /* 0x000e6e0008000800 */
[----:B------:R-:W0:Y:S02]  /*0040*/  LDC R0, c[0x0][0x360] ;  /* 0x0000d800ff007b82 */ /* 0x000e240000000800 */
[----:B0-----:R-:W-:-:S05]  /*0050*/  IMAD R5, R0, UR4, R5 ;  /* 0x0000000400057c24 */ /* 0x001fca000f8e0205 */
[----:B-1----:R-:W-:-:S13]  /*0060*/  ISETP.GE.AND P0, PT, R5, UR5, PT ;  /* 0x0000000505007c0c */ /* 0x002fda000bf06270 */
[----:B------:R-:W-:Y:S05]  /*0070*/  @P0 EXIT ;  /* 0x000000000000094d */ /* 0x000fea0003800000 */
[----:B------:R-:W0:Y:S01]  /*0080*/  LDC.64 R2, c[0x0][0x380] ;  /* 0x0000e000ff027b82 */ /* 0x000e220000000a00 */
[----:B------:R-:W1:Y:S01]  /*0090*/  LDCU.64 UR4, c[0x0][0x358] ;  /* 0x00006b00ff0477ac */ /* 0x000e620008000a00 */
[----:B------:R-:W-:Y:S01]  /*00a0*/  MOV R7, 0xffffffff ;  /* 0xffffffff00077802 */ /* 0x000fe20000000f00 */
[----:B0-----:R-:W-:-:S05]  /*00b0*/  IMAD.WIDE R2, R5, 0x4, R2 ;  /* 0x0000000405027825 */ /* 0x001fca00078e0202 */
[----:B-1----:R-:W-:Y:S01]  /*00c0*/  STG.E desc[UR4][R2.64], R7 ;  /* 0x0000000702007986 */ /* 0x002fe2000c101904 */
[----:B------:R-:W-:Y:S05]  /*00d0*/  EXIT ;  /* 0x000000000000794d */ /* 0x000fea0003800000 */
.L_x_0:
[----:B------:R-:W-:-:S00]  /*00e0*/  BRA `(.L_x_0) ;  /* 0xfffffffc00fc7947 */ /* 0x000fc0000383ffff */
[----:B------:R-:W-:-:S00]  /*00f0*/  NOP ;  /* 0x0000000000007918 */ /* 0x000fc00000000000 */
        /* <DEDUP_REMOVED lines=8> */
.L_x_10:


//--------------------- .text._Z13random_matrixPiiiiijP17curandStateXORWOW --------------------------
	.section	.text._Z13random_matrixPiiiiijP17curandStateXORWOW,"ax",@progbits
	.align	128
        .global         _Z13random_matrixPiiiiijP17curandStateXORWOW
        .type           _Z13random_matrixPiiiiijP17curandStateXORWOW,@function
        .size           _Z13random_matrixPiiiiijP17curandStateXORWOW,(.L_x_11 - _Z13random_matrixPiiiiijP17curandStateXORWOW)
        .other          _Z13random_matrixPiiiiijP17curandStateXORWOW,@"STO_CUDA_ENTRY STV_DEFAULT"
_Z13random_matrixPiiiiijP17curandStateXORWOW:
.text._Z13random_matrixPiiiiijP17curandStateXORWOW:
[----:B------:R-:W-:Y:S01]  /*0000*/  LDC R1, c[0x0][0x37c] ;  /* 0x0000df00ff017b82 */ /* 0x000fe20000000800 */
[----:B------:R-:W0:Y:S01]  /*0010*/  S2R R3, SR_TID.Y ;  /* 0x0000000000037919 */ /* 0x000e220000002200 */
[----:B------:R-:W1:Y:S01]  /*0020*/  LDCU UR4, c[0x0][0x360] ;  /* 0x00006c00ff0477ac */ /* 0x000e620008000800 */
[----:B------:R-:W0:Y:S01]  /*0030*/  S2R R2, SR_CTAID.Y ;  /* 0x0000000000027919 */ /* 0x000e220000002600 */
[----:B------:R-:W0:Y:S01]  /*0040*/  LDCU UR5, c[0x0][0x364] ;  /* 0x00006c80ff0577ac */ /* 0x000e220008000800 */
[----:B------:R-:W1:Y:S01]  /*0050*/  S2R R0, SR_TID.X ;  /* 0x0000000000007919 */ /* 0x000e620000002100 */
[----:B------:R-:W2:Y:S01]  /*0060*/  LDCU.64 UR6, c[0x0][0x388] ;  /* 0x00007100ff0677ac */ /* 0x000ea20008000a00 */
[----:B------:R-:W1:Y:S01]  /*0070*/  S2R R5, SR_CTAID.X ;  /* 0x0000000000057919 */ /* 0x000e620000002500 */
[----:B0-----:R-:W-:-:S05]  /*0080*/  IMAD R3, R2, UR5, R3 ;  /* 0x0000000502037c24 */ /* 0x001fca000f8e0203 */
[----:B--2---:R-:W-:Y:S01]  /*0090*/  ISETP.GE.AND P0, PT, R3, UR7, PT ;  /* 0x0000000703007c0c */ /* 0x004fe2000bf06270 */
[----:B-1----:R-:W-:-:S05]  /*00a0*/  IMAD R0, R5, UR4, R0 ;  /* 0x0000000405007c24 */ /* 0x002fca000f8e0200 */
[----:B------:R-:W-:-:S13]  /*00b0*/  ISETP.GE.OR P0, PT, R0, UR6, P0 ;  /* 0x0000000600007c0c */ /* 0x000fda0008706670 */
[----:B------:R-:W-:Y:S05]  /*00c0*/  @P0 EXIT ;  /* 0x000000000000094d */ /* 0x000fea0003800000 */
[----:B------:R-:W0:Y:S01]  /*00d0*/  LDC R2, c[0x0][0x398] ;  /* 0x0000e600ff027b82 */ /* 0x000e220000000800 */
[----:B------:R-:W1:Y:S01]  /*00e0*/  LDCU.64 UR4, c[0x0][0x358] ;  /* 0x00006b00ff0477ac */ /* 0x000e620008000a00 */
[----:B------:R-:W-:Y:S01]  /*00f0*/  IMAD R0, R0, UR7, R3 ;  /* 0x0000000700007c24 */ /* 0x000fe2000f8e0203 */
[----:B------:R-:W-:Y:S01]  /*0100*/  BSSY.RECONVERGENT B0, `(.L_x_1) ;  /* 0x00000ec000007945 */ /* 0x000fe20003800200 */
[----:B------:R-:W-:Y:S02]  /*0110*/  IMAD.MOV.U32 R15, RZ, RZ, -0x75bd8fc ;  /* 0xf8a42704ff0f7424 */ /* 0x000fe400078e00ff */
[----:B------:R-:W-:Y:S01]  /*0120*/  IMAD.MOV.U32 R12, RZ, RZ, -0x23270784 ;  /* 0xdcd8f87cff0c7424 */ /* 0x000fe200078e00ff */
[----:B------:R-:W-:Y:S01]  /*0130*/  ISETP.NE.AND P0, PT, R0, RZ, PT ;  /* 0x000000ff0000720c */ /* 0x000fe20003f05270 */
[----:B------:R-:W2:Y:S01]  /*0140*/  LDC.64 R8, c[0x0][0x3a0] ;  /* 0x0000e800ff087b82 */ /* 0x000ea20000000a00 */
[----:B------:R-:W-:Y:S01]  /*0150*/  IMAD.MOV.U32 R5, RZ, RZ, -0x75bd8fc ;  /* 0xf8a42704ff057424 */ /* 0x000fe200078e00ff */
[----:B------:R-:W-:-:S02]  /*0160*/  SHF.R.S32.HI R10, RZ, 0x1f, R0 ;  /* 0x0000001fff0a7819 */ /* 0x000fc40000011400 */
[----:B0-----:R-:W-:-:S05]  /*0170*/  LOP3.LUT R2, R2, 0xaad26b49, RZ, 0x3c, !PT ;  /* 0xaad26b4902027812 */ /* 0x001fca00078e3cff */
[----:B------:R-:W-:Y:S02]  /*0180*/  IMAD R2, R2, 0x4182bed5, RZ ;  /* 0x4182bed502027824 */ /* 0x000fe400078e02ff */
[----:B--2---:R-:W-:-:S03]  /*0190*/  IMAD.WIDE R8, R0, 0x30, R8 ;  /* 0x0000003000087825 */ /* 0x004fc600078e0208 */
[C---:B------:R-:W-:Y:S01]  /*01a0*/  LOP3.LUT R4, R2.reuse, 0x159a55e5, RZ, 0x3c, !PT ;  /* 0x159a55e502047812 */ /* 0x040fe200078e3cff */
[C---:B------:R-:W-:Y:S02]  /*01b0*/  VIADD R3, R2.reuse, 0x583f19 ;  /* 0x00583f1902037836 */ /* 0x040fe40000000000 */
[C---:B------:R-:W-:Y:S02]  /*01c0*/  VIADD R6, R2.reuse, 0xd9f6dc18 ;  /* 0xd9f6dc1802067836 */ /* 0x040fe40000000000 */
[----:B------:R-:W-:Y:S02]  /*01d0*/  VIADD R7, R2, 0x75bcd15 ;  /* 0x075bcd1502077836 */ /* 0x000fe40000000000 */
[----:B------:R-:W-:Y:S02]  /*01e0*/  IMAD.MOV.U32 R14, RZ, RZ, R4 ;  /* 0x000000ffff0e7224 */ /* 0x000fe400078e0004 */
[----:B------:R-:W-:Y:S01]  /*01f0*/  IMAD.MOV.U32 R13, RZ, RZ, R3 ;  /* 0x000000ffff0d7224 */ /* 0x000fe200078e0003 */
[----:B-1----:R0:W-:Y:S01]  /*0200*/  STG.E.64 desc[UR4][R8.64], R6 ;  /* 0x0000000608007986 */ /* 0x0021e2000c101b04 */
[----:B------:R-:W-:-:S03]  /*0210*/  IMAD.MOV.U32 R2, RZ, RZ, -0x23270784 ;  /* 0xdcd8f87cff027424 */ /* 0x000fc600078e00ff */
[----:B------:R0:W-:Y:S04]  /*0220*/  STG.E.64 desc[UR4][R8.64+0x8], R14 ;  /* 0x0000080e08007986 */ /* 0x0001e8000c101b04 */
[----:B------:R0:W-:Y:S01]  /*0230*/  STG.E.64 desc[UR4][R8.64+0x10], R12 ;  /* 0x0000100c08007986 */ /* 0x0001e2000c101b04 */
[----:B------:R-:W-:Y:S05]  /*0240*/  @!P0 BRA `(.L_x_2) ;  /* 0x0000000c005c8947 */ /* 0x000fea0003800000 */
[----:B0-----:R-:W-:Y:S02]  /*0250*/  IMAD.MOV.U32 R6, RZ, RZ, R10 ;  /* 0x000000ffff067224 */ /* 0x001fe400078e000a */
[----:B------:R-:W-:Y:S02]  /*0260*/  IMAD.MOV.U32 R12, RZ, RZ, RZ ;  /* 0x000000ffff0c7224 */ /* 0x000fe400078e00ff */
[----:B------:R-:W-:Y:S02]  /*0270*/  IMAD.MOV.U32 R13, RZ, RZ, R0 ;  /* 0x000000ffff0d7224 */ /* 0x000fe400078e0000 */
[----:B------:R-:W-:Y:S02]  /*0280*/  IMAD.MOV.U32 R5, RZ, RZ, -0x75bd8fc ;  /* 0xf8a42704ff057424 */ /* 0x000fe400078e00ff */
[----:B------:R-:W-:-:S07]  /*0290*/  IMAD.MOV.U32 R2, RZ, RZ, -0x23270784 ;  /* 0xdcd8f87cff027424 */ /* 0x000fce00078e00ff */
.L_x_8:
[----:B------:R-:W-:Y:S01]  /*02a0*/  LOP3.LUT R8, R13, 0x3, RZ, 0xc0, !PT ;  /* 0x000000030d087812 */ /* 0x000fe200078ec0ff */
[----:B------:R-:W-:Y:S03]  /*02b0*/  BSSY.RECONVERGENT B1, `(.L_x_3) ;  /* 0x00000ca000017945 */ /* 0x000fe60003800200 */
[----:B------:R-:W-:-:S04]  /*02c0*/  ISETP.NE.U32.AND P0, PT, R8, RZ, PT ;  /* 0x000000ff0800720c */ /* 0x000fc80003f05070 */
[----:B------:R-:W-:-:S13]  /*02d0*/  ISETP.NE.AND.EX P0, PT, RZ, RZ, PT, P0 ;  /* 0x000000ffff00720c */ /* 0x000fda0003f05300 */
[----:B0-----:R-:W-:Y:S05]  /*02e0*/  @!P0 BRA `(.L_x_4) ;  /* 0x0000000c00188947 */ /* 0x001fea0003800000 */
[----:B------:R-:W0:Y:S01]  /*02f0*/  LDC.64 R8, c[0x4][RZ] ;  /* 0x01000000ff087b82 */ /* 0x000e220000000a00 */
[----:B------:R-:W-:Y:S02]  /*0300*/  IMAD.MOV.U32 R14, RZ, RZ, RZ ;  /* 0x000000ffff0e7224 */ /* 0x000fe400078e00ff */
[----:B0-----:R-:W-:-:S07]  /*0310*/  IMAD.WIDE.U32 R8, R12, 0xc80, R8 ;  /* 0x00000c800c087825 */ /* 0x001fce00078e0008 */
.L_x_7:
[----:B------:R-:W-:Y:S01]  /*0320*/  IMAD.MOV.U32 R15, RZ, RZ, RZ ;  /* 0x000000ffff0f7224 */ /* 0x000fe200078e00ff */
[----:B0-----:R-:W-:Y:S02]  /*0330*/  CS2R R2, SRZ ;  /* 0x0000000000027805 */ /* 0x001fe4000001ff00 */
[----:B------:R-:W-:Y:S01]  /*0340*/  CS2R R4, SRZ ;  /* 0x0000000000047805 */ /* 0x000fe2000001ff00 */
[----:B------:R-:W-:-:S07]  /*0350*/  IMAD.MOV.U32 R7, RZ, RZ, RZ ;  /* 0x000000ffff077224 */ /* 0x000fce00078e00ff */
.L_x_6:
[----:B------:R-:W0:Y:S02]  /*0360*/  LDC.64 R10, c[0x0][0x3a0] ;  /* 0x0000e800ff0a7b82 */ /* 0x000e240000000a00 */
[----:B0-----:R-:W-:-:S04]  /*0370*/  IMAD.WIDE R10, R0, 0x30, R10 ;  /* 0x00000030000a7825 */ /* 0x001fc800078e020a */
[----:B------:R-:W-:-:S05]  /*0380*/  IMAD.WIDE.U32 R10, R15, 0x4, R10 ;  /* 0x000000040f0a7825 */ /* 0x000fca00078e000a */
[----:B------:R0:W5:Y:S01]  /*0390*/  LDG.E R16, desc[UR4][R10.64+0x4] ;  /* 0x000004040a107981 */ /* 0x000162000c1e1900 */
[----:B------:R-:W-:-:S07]  /*03a0*/  IMAD.MOV.U32 R17, RZ, RZ, RZ ;  /* 0x000000ffff117224 */ /* 0x000fce00078e00ff */
.L_x_5:
[----:B-----5:R-:W-:Y:S01]  /*03b0*/  SHF.R.U32.HI R23, RZ, R17, R16 ;  /* 0x00000011ff177219 */ /* 0x020fe20000011610 */
[----:B0-----:R-:W-:-:S03]  /*03c0*/  IMAD.SHL.U32 R10, R15, 0x20, RZ ;  /* 0x000000200f0a7824 */ /* 0x001fc600078e00ff */
[----:B------:R-:W-:Y:S01]  /*03d0*/  LOP3.LUT R11, R23, 0x1, RZ, 0xc0, !PT ;  /* 0x00000001170b7812 */ /* 0x000fe200078ec0ff */
[----:B------:R-:W-:-:S03]  /*03e0*/  IMAD.IADD R10, R10, 0x1, R17 ;  /* 0x000000010a0a7824 */ /* 0x000fc600078e0211 */
[----:B------:R-:W-:Y:S01]  /*03f0*/  ISETP.NE.U32.AND P0, PT, R11, 0x1, PT ;  /* 0x000000010b00780c */ /* 0x000fe20003f05070 */
[----:B------:R-:W-:-:S03]  /*0400*/  IMAD R11, R10, 0x5, RZ ;  /* 0x000000050a0b7824 */ /* 0x000fc600078e02ff */
[----:B------:R-:W-:Y:S01]  /*0410*/  R2P PR, R23, 0x7e ;  /* 0x0000007e17007804 */ /* 0x000fe20000000000 */
[----:B------:R-:W-:-:S08]  /*0420*/  IMAD.WIDE.U32 R10, R11, 0x4, R8 ;  /* 0x000000040b0a7825 */ /* 0x000fd000078e0008 */
[----:B------:R-:W2:Y:S04]  /*0430*/  @!P0 LDG.E R20, desc[UR4][R10.64+0x10] ;  /* 0x000010040a148981 */ /* 0x000ea8000c1e1900 */
[----:B------:R-:W3:Y:S04]  /*0440*/  @P1 LDG.E R22, desc[UR4][R10.64+0x24] ;  /* 0x000024040a161981 */ /* 0x000ee8000c1e1900 */
[----:B------:R-:W4:Y:S04]  /*0450*/  @P2 LDG.E R24, desc[UR4][R10.64+0x38] ;  /* 0x000038040a182981 */ /* 0x000f28000c1e1900 */
[----:B------:R-:W4:Y:S04]  /*0460*/  @P3 LDG.E R26, desc[UR4][R10.64+0x4c] ;  /* 0x00004c040a1a3981 */ /* 0x000f28000c1e1900 */
[----:B------:R-:W4:Y:S04]  /*0470*/  @P4 LDG.E R28, desc[UR4][R10.64+0x60] ;  /* 0x000060040a1c4981 */ /* 0x000f28000c1e1900 */
[----:B------:R-:W4:Y:S04]  /*0480*/  @!P0 LDG.E R18, desc[UR4][R10.64] ;  /* 0x000000040a128981 */ /* 0x000f28000c1e1900 */
[----:B------:R-:W4:Y:S04]  /*0490*/  @!P0 LDG.E R19, desc[UR4][R10.64+0x4] ;  /* 0x000004040a138981 */ /* 0x000f28000c1e1900 */
[----:B------:R-:W4:Y:S04]  /*04a0*/  @P5 LDG.E R21, desc[UR4][R10.64+0x74] ;  /* 0x000074040a155981 */ /* 0x000f28000c1e1900 */
[----:B------:R-:W4:Y:S04]  /*04b0*/  @P1 LDG.E R25, desc[UR4][R10.64+0x20] ;  /* 0x000020040a191981 */ /* 0x000f28000c1e1900 */
[----:B------:R-:W4:Y:S01]  /*04c0*/  @P3 LDG.E R27, desc[UR4][R10.64+0x48] ;  /* 0x000048040a1b3981 */ /* 0x000f22000c1e1900 */
[----:B--2---:R-:W-:-:S03]  /*04d0*/  @!P0 LOP3.LUT R3, R3, R20, RZ, 0x3c, !PT ;  /* 0x0000001403038212 */ /* 0x004fc600078e3cff */
[----:B------:R-:W2:Y:S01]  /*04e0*/  @P1 LDG.E R20, desc[UR4][R10.64+0x14] ;  /* 0x000014040a141981 */ /* 0x000ea2000c1e1900 */
[----:B---3--:R-:W-:-:S03]  /*04f0*/  @P1 LOP3.LUT R3, R3, R22, RZ, 0x3c, !PT ;  /* 0x0000001603031212 */ /* 0x008fc600078e3cff */
[----:B------:R-:W3:Y:S01]  /*0500*/  @P1 LDG.E R22, desc[UR4][R10.64+0x1c] ;  /* 0x00001c040a161981 */ /* 0x000ee2000c1e1900 */
[----:B----4-:R-:W-:-:S03]  /*0510*/  @P2 LOP3.LUT R3, R3, R24, RZ, 0x3c, !PT ;  /* 0x0000001803032212 */ /* 0x010fc600078e3cff */
[----:B------:R-:W4:Y:S01]  /*0520*/  @P2 LDG.E R24, desc[UR4][R10.64+0x28] ;  /* 0x000028040a182981 */ /* 0x000f22000c1e1900 */
[----:B------:R-:W-:-:S03]  /*0530*/  @P3 LOP3.LUT R3, R3, R26, RZ, 0x3c, !PT ;  /* 0x0000001a03033212 */ /* 0x000fc600078e3cff */
[----:B------:R-:W3:Y:S01]  /*0540*/  @P6 LDG.E R26, desc[UR4][R10.64+0x88] ;  /* 0x000088040a1a6981 */ /* 0x000ee2000c1e1900 */
[----:B------:R-:W-:Y:S02]  /*0550*/  @P4 LOP3.LUT R3, R3, R28, RZ, 0x3c, !PT ;  /* 0x0000001c03034212 */ /* 0x000fe400078e3cff */
[----:B------:R-:W-:Y:S02]  /*0560*/  @!P0 LOP3.LUT R7, R7, R18, RZ, 0x3c, !PT ;  /* 0x0000001207078212 */ /* 0x000fe400078e3cff */
[----:B------:R-:W3:Y:S01]  /*0570*/  @!P0 LDG.E R18, desc[UR4][R10.64+0x8] ;  /* 0x000008040a128981 */ /* 0x000ee2000c1e1900 */
[----:B------:R-:W-:-:S03]  /*0580*/  @!P0 LOP3.LUT R4, R4, R19, RZ, 0x3c, !PT ;  /* 0x0000001304048212 */ /* 0x000fc600078e3cff */
[----:B------:R-:W3:Y:S01]  /*0590*/  @!P0 LDG.E R19, desc[UR4][R10.64+0xc] ;  /* 0x00000c040a138981 */ /* 0x000ee2000c1e1900 */
[----:B------:R-:W-:-:S03]  /*05a0*/  @P5 LOP3.LUT R3, R3, R21, RZ, 0x3c, !PT ;  /* 0x0000001503035212 */ /* 0x000fc600078e3cff */
[----:B------:R-:W3:Y:S01]  /*05b0*/  @P1 LDG.E R21, desc[UR4][R10.64+0x18] ;  /* 0x000018040a151981 */ /* 0x000ee2000c1e1900 */
[----:B--2---:R-:W-:-:S03]  /*05c0*/  @P1 LOP3.LUT R7, R7, R20, RZ, 0x3c, !PT ;  /* 0x0000001407071212 */ /* 0x004fc600078e3cff */
[----:B------:R-:W2:Y:S01]  /*05d0*/  @P3 LDG.E R20, desc[UR4][R10.64+0x3c] ;  /* 0x00003c040a143981 */ /* 0x000ea2000c1e1900 */
[----:B----4-:R-:W-:-:S03]  /*05e0*/  @P2 LOP3.LUT R7, R7, R24, RZ, 0x3c, !PT ;  /* 0x0000001807072212 */ /* 0x010fc600078e3cff */
[----:B------:R-:W4:Y:S01]  /*05f0*/  @P4 LDG.E R24, desc[UR4][R10.64+0x50] ;  /* 0x000050040a184981 */ /* 0x000f22000c1e1900 */
[----:B---3--:R-:W-:-:S03]  /*0600*/  @!P0 LOP3.LUT R5, R5, R18, RZ, 0x3c, !PT ;  /* 0x0000001205058212 */ /* 0x008fc600078e3cff */
[----:B------:R-:W3:Y:S01]  /*0610*/  @P2 LDG.E R18, desc[UR4][R10.64+0x30] ;  /* 0x000030040a122981 */ /* 0x000ee2000c1e1900 */
[----:B------:R-:W-:-:S03]  /*0620*/  @!P0 LOP3.LUT R2, R2, R19, RZ, 0x3c, !PT ;  /* 0x0000001302028212 */ /* 0x000fc600078e3cff */
[----:B------:R-:W3:Y:S01]  /*0630*/  @P2 LDG.E R19, desc[UR4][R10.64+0x2c] ;  /* 0x00002c040a132981 */ /* 0x000ee2000c1e1900 */
[----:B------:R-:W-:-:S03]  /*0640*/  @P1 LOP3.LUT R4, R4, R21, RZ, 0x3c, !PT ;  /* 0x0000001504041212 */ /* 0x000fc600078e3cff */
[----:B------:R-:W3:Y:S01]  /*0650*/  @P2 LDG.E R21, desc[UR4][R10.64+0x34] ;  /* 0x000034040a152981 */ /* 0x000ee2000c1e1900 */
[----:B------:R-:W-:Y:S02]  /*0660*/  @P1 LOP3.LUT R5, R5, R22, RZ, 0x3c, !PT ;  /* 0x0000001605051212 */ /* 0x000fe400078e3cff */
[----:B------:R-:W-:Y:S01]  /*0670*/  @P1 LOP3.LUT R2, R2, R25, RZ, 0x3c, !PT ;  /* 0x0000001902021212 */ /* 0x000fe200078e3cff */
[----:B------:R-:W3:Y:S04]  /*0680*/  @P3 LDG.E R22, desc[UR4][R10.64+0x44] ;  /* 0x000044040a163981 */ /* 0x000ee8000c1e1900 */
[----:B------:R-:W3:Y:S01]  /*0690*/  @P3 LDG.E R25, desc[UR4][R10.64+0x40] ;  /* 0x000040040a193981 */ /* 0x000ee2000c1e1900 */
[----:B--2---:R-:W-:-:S03]  /*06a0*/  @P3 LOP3.LUT R7, R7, R20, RZ, 0x3c, !PT ;  /* 0x0000001407073212 */ /* 0x004fc600078e3cff */
[----:B------:R-:W2:Y:S01]  /*06b0*/  @P5 LDG.E R20, desc[UR4][R10.64+0x64] ;  /* 0x000064040a145981 */ /* 0x000ea2000c1e1900 */
[----:B----4-:R-:W-:-:S03]  /*06c0*/  @P4 LOP3.LUT R7, R7, R24, RZ, 0x3c, !PT ;  /* 0x0000001807074212 */ /* 0x010fc600078e3cff */
[----:B------:R-:W4:Y:S01]  /*06d0*/  @P6 LDG.E R24, desc[UR4][R10.64+0x78] ;  /* 0x000078040a186981 */ /* 0x000f22000c1e1900 */
[----:B---3--:R-:W-:-:S03]  /*06e0*/  @P2 LOP3.LUT R5, R5, R18, RZ, 0x3c, !PT ;  /* 0x0000001205052212 */ /* 0x008fc600078e3cff */
[----:B------:R-:W3:Y:S01]  /*06f0*/  @P4 LDG.E R18, desc[UR4][R10.64+0x58] ;  /* 0x000058040a124981 */ /* 0x000ee2000c1e1900 */
[----:B------:R-:W-:-:S03]  /*0700*/  @P2 LOP3.LUT R4, R4, R19, RZ, 0x3c, !PT ;  /* 0x0000001304042212 */ /* 0x000fc600078e3cff */
[----:B------:R-:W3:Y:S01]  /*0710*/  @P4 LDG.E R19, desc[UR4][R10.64+0x54] ;  /* 0x000054040a134981 */ /* 0x000ee2000c1e1900 */
[----:B------:R-:W-:-:S03]  /*0720*/  @P2 LOP3.LUT R2, R2, R21, RZ, 0x3c, !PT ;  /* 0x0000001502022212 */ /* 0x000fc600078e3cff */
[----:B------:R-:W3:Y:S01]  /*0730*/  @P4 LDG.E R21, desc[UR4][R10.64+0x5c] ;  /* 0x00005c040a154981 */ /* 0x000ee2000c1e1900 */
[----:B------:R-:W-:Y:S02]  /*0740*/  @P3 LOP3.LUT R5, R5, R22, RZ, 0x3c, !PT ;  /* 0x0000001605053212 */ /* 0x000fe400078e3cff */
[----:B------:R-:W-:Y:S01]  /*0750*/  @P3 LOP3.LUT R2, R2, R27, RZ, 0x3c, !PT ;  /* 0x0000001b02023212 */ /* 0x000fe200078e3cff */
[----:B------:R-:W3:Y:S01]  /*0760*/  @P5 LDG.E R22, desc[UR4][R10.64+0x6c] ;  /* 0x00006c040a165981 */ /* 0x000ee2000c1e1900 */
[----:B------:R-:W-:-:S03]  /*0770*/  @P3 LOP3.LUT R4, R4, R25, RZ, 0x3c, !PT ;  /* 0x0000001904043212 */ /* 0x000fc600078e3cff */
[----:B------:R-:W3:Y:S04]  /*0780*/  @P5 LDG.E R25, desc[UR4][R10.64+0x68] ;  /* 0x000068040a195981 */ /* 0x000ee8000c1e1900 */
[----:B------:R-:W3:Y:S01]  /*0790*/  @P5 LDG.E R27, desc[UR4][R10.64+0x70] ;  /* 0x000070040a1b5981 */ /* 0x000ee2000c1e1900 */
[----:B------:R-:W-:Y:S02]  /*07a0*/  LOP3.LUT P0, RZ, R23, 0x80, RZ, 0xc0, !PT ;  /* 0x0000008017ff7812 */ /* 0x000fe4000780c0ff */
[----:B--2---:R-:W-:-:S11]  /*07b0*/  @P5 LOP3.LUT R7, R7, R20, RZ, 0x3c, !PT ;  /* 0x0000001407075212 */ /* 0x004fd600078e3cff */
        /* <DEDUP_REMOVED lines=15> */
[----:B------:R-:W-:Y:S02]  /*08b0*/  @P6 LOP3.LUT R3, R3, R26, RZ, 0x3c, !PT ;  /* 0x0000001a03036212 */ /* 0x000fe400078e3cff */
[----:B--2---:R-:W-:Y:S02]  /*08c0*/  @P0 LOP3.LUT R7, R7, R20, RZ, 0x3c, !PT ;  /* 0x0000001407070212 */ /* 0x004fe400078e3cff */
[----:B----4-:R-:W-:Y:S02]  /*08d0*/  @P0 LOP3.LUT R3, R3, R24, RZ, 0x3c, !PT ;  /* 0x0000001803030212 */ /* 0x010fe400078e3cff */
[----:B---3--:R-:W-:Y:S02]  /*08e0*/  @P6 LOP3.LUT R5, R5, R18, RZ, 0x3c, !PT ;  /* 0x0000001205056212 */ /* 0x008fe400078e3cff */
[----:B------:R-:W-:Y:S02]  /*08f0*/  @P6 LOP3.LUT R4, R4, R19, RZ, 0x3c, !PT ;  /* 0x0000001304046212 */ /* 0x000fe400078e3cff */
[----:B------:R-:W-:-:S02]  /*0900*/  @P6 LOP3.LUT R2, R2, R21, RZ, 0x3c, !PT ;  /* 0x0000001502026212 */ /* 0x000fc400078e3cff */
[----:B------:R-:W-:Y:S02]  /*0910*/  @P0 LOP3.LUT R5, R5, R22, RZ, 0x3c, !PT ;  /* 0x0000001605050212 */ /* 0x000fe400078e3cff */
[----:B------:R-:W-:Y:S02]  /*0920*/  @P0 LOP3.LUT R4, R4, R25, RZ, 0x3c, !PT ;  /* 0x0000001904040212 */ /* 0x000fe400078e3cff */
[----:B------:R-:W-:Y:S02]  /*0930*/  @P0 LOP3.LUT R2, R2, R27, RZ, 0x3c, !PT ;  /* 0x0000001b02020212 */ /* 0x000fe400078e3cff */
[----:B------:R-:W-:-:S13]  /*0940*/  R2P PR, R23.B1, 0x7f ;  /* 0x0000007f17007804 */ /* 0x000fda0000001000 */
[----:B------:R-:W2:Y:S04]  /*0950*/  @P0 LDG.E R18, desc[UR4][R10.64+0xa0] ;  /* 0x0000a0040a120981 */ /* 0x000ea8000c1e1900 */
[----:B------:R-:W3:Y:S04]  /*0960*/  @P0 LDG.E R20, desc[UR4][R10.64+0xa8] ;  /* 0x0000a8040a140981 */ /* 0x000ee8000c1e1900 */
[----:B------:R-:W4:Y:S04]  /*0970*/  @P1 LDG.E R22, desc[UR4][R10.64+0xbc] ;  /* 0x0000bc040a161981 */ /* 0x000f28000c1e1900 */
[----:B------:R-:W4:Y:S04]  /*0980*/  @P1 LDG.E R24, desc[UR4][R10.64+0xc4] ;  /* 0x0000c4040a181981 */ /* 0x000f28000c1e1900 */
[----:B------:R-:W4:Y:S04]  /*0990*/  @P0 LDG.E R19, desc[UR4][R10.64+0xa4] ;  /* 0x0000a4040a130981 */ /* 0x000f28000c1e1900 */
[----:B------:R-:W4:Y:S04]  /*09a0*/  @P0 LDG.E R21, desc[UR4][R10.64+0xac] ;  /* 0x0000ac040a150981 */ /* 0x000f28000c1e1900 */
[----:B------:R-:W4:Y:S04]  /*09b0*/  @P1 LDG.E R25, desc[UR4][R10.64+0xb8] ;  /* 0x0000b8040a191981 */ /* 0x000f28000c1e1900 */
[----:B------:R-:W4:Y:S04]  /*09c0*/  @P2 LDG.E R26, desc[UR4][R10.64+0xc8] ;  /* 0x0000c8040a1a2981 */ /* 0x000f28000c1e1900 */
[----:B------:R-:W4:Y:S04]  /*09d0*/  @P1 LDG.E R27, desc[UR4][R10.64+0xc0] ;  /* 0x0000c0040a1b1981 */ /* 0x000f28000c1e1900 */
[----:B------:R-:W4:Y:S01]  /*09e0*/  @P3 LDG.E R28, desc[UR4][R10.64+0xec] ;  /* 0x0000ec040a1c3981 */ /* 0x000f22000c1e1900 */
[----:B--2---:R-:W-:-:S03]  /*09f0*/  @P0 LOP3.LUT R7, R7, R18, RZ, 0x3c, !PT ;  /* 0x0000001207070212 */ /* 0x004fc600078e3cff */
[----:B------:R-:W2:Y:S01]  /*0a00*/  @P0 LDG.E R18, desc[UR4][R10.64+0xb0] ;  /* 0x0000b0040a120981 */ /* 0x000ea2000c1e1900 */
[----:B---3--:R-:W-:-:S03]  /*0a10*/  @P0 LOP3.LUT R5, R5, R20, RZ, 0x3c, !PT ;  /* 0x0000001405050212 */ /* 0x008fc600078e3cff */
[----:B------:R-:W3:Y:S01]  /*0a20*/  @P1 LDG.E R20, desc[UR4][R10.64+0xb4] ;  /* 0x0000b4040a141981 */ /* 0x000ee2000c1e1900 */
[----:B----4-:R-:W-:-:S03]  /*0a30*/  @P1 LOP3.LUT R5, R5, R22, RZ, 0x3c, !PT ;  /* 0x0000001605051212 */ /* 0x010fc600078e3cff */
[----:B------:R-:W4:Y:S01]  /*0a40*/  @P2 LDG.E R22, desc[UR4][R10.64+0xd8] ;  /* 0x0000d8040a162981 */ /* 0x000f22000c1e1900 */
[----:B------:R-:W-:-:S03]  /*0a50*/  @P0 LOP3.LUT R4, R4, R19, RZ, 0x3c, !PT ;  /* 0x0000001304040212 */ /* 0x000fc600078e3cff */
[----:B------:R-:W4:Y:S01]  /*0a60*/  @P2 LDG.E R19, desc[UR4][R10.64+0xcc] ;  /* 0x0000cc040a132981 */ /* 0x000f22000c1e1900 */
[----:B------:R-:W-:-:S03]  /*0a70*/  @P0 LOP3.LUT R2, R2, R21, RZ, 0x3c, !PT ;  /* 0x0000001502020212 */ /* 0x000fc600078e3cff */
[----:B------:R-:W4:Y:S01]  /*0a80*/  @P2 LDG.E R21, desc[UR4][R10.64+0xd4] ;  /* 0x0000d4040a152981 */ /* 0x000f22000c1e1900 */
[----:B------:R-:W-:-:S03]  /*0a90*/  @P1 LOP3.LUT R4, R4, R25, RZ, 0x3c, !PT ;  /* 0x0000001904041212 */ /* 0x000fc600078e3cff */
[----:B------:R-:W4:Y:S01]  /*0aa0*/  @P3 LDG.E R25, desc[UR4][R10.64+0xe8] ;  /* 0x0000e8040a193981 */ /* 0x000f22000c1e1900 */
[----:B--2---:R-:W-:-:S03]  /*0ab0*/  @P0 LOP3.LUT R3, R3, R18, RZ, 0x3c, !PT ;  /* 0x0000001203030212 */ /* 0x004fc600078e3cff */
[----:B------:R-:W2:Y:S01]  /*0ac0*/  @P4 LDG.E R18, desc[UR4][R10.64+0xf0] ;  /* 0x0000f0040a124981 */ /* 0x000ea2000c1e1900 */
[----:B------:R-:W-:-:S03]  /*0ad0*/  @P1 LOP3.LUT R3, R3, R24, RZ, 0x3c, !PT ;  /* 0x0000001803031212 */ /* 0x000fc600078e3cff */
[----:B------:R-:W2:Y:S01]  /*0ae0*/  @P3 LDG.E R24, desc[UR4][R10.64+0xdc] ;  /* 0x0000dc040a183981 */ /* 0x000ea2000c1e1900 */
[----:B---3--:R-:W-:-:S03]  /*0af0*/  @P1 LOP3.LUT R7, R7, R20, RZ, 0x3c, !PT ;  /* 0x0000001407071212 */ /* 0x008fc600078e3cff */
[----:B------:R-:W3:Y:S01]  /*0b00*/  @P2 LDG.E R20, desc[UR4][R10.64+0xd0] ;  /* 0x0000d0040a142981 */ /* 0x000ee2000c1e1900 */
[----:B------:R-:W-:Y:S02]  /*0b10*/  LOP3.LUT P0, RZ, R23, 0x8000, RZ, 0xc0, !PT ;  /* 0x0000800017ff7812 */ /* 0x000fe4000780c0ff */
[----:B------:R-:W-:Y:S01]  /*0b20*/  @P2 LOP3.LUT R7, R7, R26, RZ, 0x3c, !PT ;  /* 0x0000001a07072212 */ /* 0x000fe200078e3cff */
[----:B------:R-:W3:Y:S04]  /*0b30*/  @P3 LDG.E R23, desc[UR4][R10.64+0xe0] ;  /* 0x0000e0040a173981 */ /* 0x000ee8000c1e1900 */
[----:B------:R-:W3:Y:S01]  /*0b40*/  @P3 LDG.E R26, desc[UR4][R10.64+0xe4] ;  /* 0x0000e4040a1a3981 */ /* 0x000ee2000c1e1900 */
[----:B------:R-:W-:Y:S02]  /*0b50*/  @P1 LOP3.LUT R2, R2, R27, RZ, 0x3c, !PT ;  /* 0x0000001b02021212 */ /* 0x000fe400078e3cff */
[----:B----4-:R-:W-:-:S02]  /*0b60*/  @P2 LOP3.LUT R3, R3, R22, RZ, 0x3c, !PT ;  /* 0x0000001603032212 */ /* 0x010fc400078e3cff */
[----:B------:R-:W4:Y:S01]  /*0b70*/  @P4 LDG.E R22, desc[UR4][R10.64+0x100] ;  /* 0x000100040a164981 */ /* 0x000f22000c1e1900 */
[----:B------:R-:W-:Y:S02]  /*0b80*/  @P2 LOP3.LUT R4, R4, R19, RZ, 0x3c, !PT ;  /* 0x0000001304042212 */ /* 0x000fe400078e3cff */
[----:B------:R-:W-:Y:S01]  /*0b90*/  @P2 LOP3.LUT R2, R2, R21, RZ, 0x3c, !PT ;  /* 0x0000001502022212 */ /* 0x000fe200078e3cff */
[----:B------:R-:W4:Y:S04]  /*0ba0*/  @P4 LDG.E R19, desc[UR4][R10.64+0xf4] ;  /* 0x0000f4040a134981 */ /* 0x000f28000c1e1900 */
[----:B------:R-:W4:Y:S01]  /*0bb0*/  @P4 LDG.E R21, desc[UR4][R10.64+0xfc] ;  /* 0x0000fc040a154981 */ /* 0x000f22000c1e1900 */
[----:B------:R-:W-:-:S03]  /*0bc0*/  @P3 LOP3.LUT R2, R2, R25, RZ, 0x3c, !PT ;  /* 0x0000001902023212 */ /* 0x000fc600078e3cff */
[----:B------:R-:W4:Y:S01]  /*0bd0*/  @P5 LDG.E R25, desc[UR4][R10.64+0x110] ;  /* 0x000110040a195981 */ /* 0x000f22000c1e1900 */
[----:B--2---:R-:W-:-:S03]  /*0be0*/  @P3 LOP3.LUT R7, R7, R24, RZ, 0x3c, !PT ;  /* 0x0000001807073212 */ /* 0x004fc600078e3cff */
[----:B------:R-:W2:Y:S01]  /*0bf0*/  @P5 LDG.E R24, desc[UR4][R10.64+0x104] ;  /* 0x000104040a185981 */ /* 0x000ea2000c1e1900 */
[----:B---3--:R-:W-:Y:S02]  /*0c00*/  @P2 LOP3.LUT R5, R5, R20, RZ, 0x3c, !PT ;  /* 0x0000001405052212 */ /* 0x008fe400078e3cff */
[----:B------:R-:W-:Y:S01]  /*0c10*/  @P4 LOP3.LUT R7, R7, R18, RZ, 0x3c, !PT ;  /* 0x0000001207074212 */ /* 0x000fe200078e3cff */
[----:B------:R-:W3:Y:S01]  /*0c20*/  @P4 LDG.E R20, desc[UR4][R10.64+0xf8] ;  /* 0x0000f8040a144981 */ /* 0x000ee2000c1e1900 */
[----:B------:R-:W-:-:S03]  /*0c30*/  @P3 LOP3.LUT R4, R4, R23, RZ, 0x3c, !PT ;  /* 0x0000001704043212 */ /* 0x000fc600078e3cff */
[----:B------:R-:W3:Y:S01]  /*0c40*/  @P5 LDG.E R18, desc[UR4][R10.64+0x114] ;  /* 0x000114040a125981 */ /* 0x000ee2000c1e1900 */
[----:B------:R-:W-:-:S03]  /*0c50*/  @P3 LOP3.LUT R5, R5, R26, RZ, 0x3c, !PT ;  /* 0x0000001a05053212 */ /* 0x000fc600078e3cff */
[----:B------:R-:W3:Y:S04]  /*0c60*/  @P5 LDG.E R23, desc[UR4][R10.64+0x108] ;  /* 0x000108040a175981 */ /* 0x000ee8000c1e1900 */
[----:B------:R-:W3:Y:S01]  /*0c70*/  @P5 LDG.E R26, desc[UR4][R10.64+0x10c] ;  /* 0x00010c040a1a5981 */ /* 0x000ee2000c1e1900 */
[----:B------:R-:W-:Y:S02]  /*0c80*/  @P3 LOP3.LUT R3, R3, R28, RZ, 0x3c, !PT ;  /* 0x0000001c03033212 */ /* 0x000fe400078e3cff */
[----:B----4-:R-:W-:Y:S01]  /*0c90*/  @P4 LOP3.LUT R4, R4, R19, RZ, 0x3c, !PT ;  /* 0x0000001304044212 */ /* 0x010fe200078e3cff */
[----:B------:R-:W4:Y:S01]  /*0ca0*/  @P0 LDG.E R28, desc[UR4][R10.64+0x13c] ;  /* 0x00013c040a1c0981 */ /* 0x000f22000c1e1900 */
[----:B------:R-:W-:Y:S02]  /*0cb0*/  @P4 LOP3.LUT R3, R3, R22, RZ, 0x3c, !PT ;  /* 0x0000001603034212 */ /* 0x000fe400078e3cff */
[----:B------:R-:W-:Y:S01]  /*0cc0*/  @P4 LOP3.LUT R2, R2, R21, RZ, 0x3c, !PT ;  /* 0x0000001502024212 */ /* 0x000fe200078e3cff */
[----:B------:R-:W4:Y:S04]  /*0cd0*/  @P6 LDG.E R19, desc[UR4][R10.64+0x11c] ;  /* 0x00011c040a136981 */ /* 0x000f28000c1e1900 */
[----:B------:R-:W4:Y:S01]  /*0ce0*/  @P6 LDG.E R22, desc[UR4][R10.64+0x120] ;  /* 0x000120040a166981 */ /* 0x000f22000c1e1900 */
[----:B------:R-:W-:-:S03]  /*0cf0*/  @P5 LOP3.LUT R2, R2, R25, RZ, 0x3c, !PT ;  /* 0x0000001902025212 */ /* 0x000fc600078e3cff */
[----:B------:R-:W4:Y:S04]  /*0d00*/  @P6 LDG.E R21, desc[UR4][R10.64+0x124] ;  /* 0x000124040a156981 */ /* 0x000f28000c1e1900 */
[----:B------:R-:W4:Y:S01]  /*0d10*/  @P0 LDG.E R25, desc[UR4][R10.64+0x138] ;  /* 0x000138040a190981 */ /* 0x000f22000c1e1900 */
[----:B--2---:R-:W-:-:S03]  /*0d20*/  @P5 LOP3.LUT R7, R7, R24, RZ, 0x3c, !PT ;  /* 0x0000001807075212 */ /* 0x004fc600078e3cff */
[----:B------:R-:W2:Y:S01]  /*0d30*/  @P0 LDG.E R24, desc[UR4][R10.64+0x12c] ;  /* 0x00012c040a180981 */ /* 0x000ea2000c1e1900 */
[----:B---3--:R-:W-:-:S03]  /*0d40*/  @P4 LOP3.LUT R5, R5, R20, RZ, 0x3c, !PT ;  /* 0x0000001405054212 */ /* 0x008fc600078e3cff */
[----:B------:R-:W3:Y:S01]  /*0d50*/  @P6 LDG.E R20, desc[UR4][R10.64+0x118] ;  /* 0x000118040a146981 */ /* 0x000ee2000c1e1900 */
[----:B------:R-:W-:-:S03]  /*0d60*/  @P5 LOP3.LUT R3, R3, R18, RZ, 0x3c, !PT ;  /* 0x0000001203035212 */ /* 0x000fc600078e3cff */
[----:B------:R-:W2:Y:S01]  /*0d70*/  @P6 LDG.E R18, desc[UR4][R10.64+0x128] ;  /* 0x000128040a126981 */ /* 0x000ea2000c1e1900 */
[----:B------:R-:W-:-:S03]  /*0d80*/  @P5 LOP3.LUT R4, R4, R23, RZ, 0x3c, !PT ;  /* 0x0000001704045212 */ /* 0x000fc600078e3cff */
[----:B------:R-:W2:Y:S01]  /*0d90*/  @P0 LDG.E R23, desc[UR4][R10.64+0x130] ;  /* 0x000130040a170981 */ /* 0x000ea2000c1e1900 */
[----:B------:R-:W-:-:S03]  /*0da0*/  @P5 LOP3.LUT R5, R5, R26, RZ, 0x3c, !PT ;  /* 0x0000001a05055212 */ /* 0x000fc600078e3cff */
[----:B------:R-:W2:Y:S01]  /*0db0*/  @P0 LDG.E R26, desc[UR4][R10.64+0x134] ;  /* 0x000134040a1a0981 */ /* 0x000ea2000c1e1900 */
[----:B------:R-:W-:-:S05]  /*0dc0*/  VIADD R17, R17, 0x10 ;  /* 0x0000001011117836 */ /* 0x000fca0000000000 */
[----:B------:R-:W-:Y:S02]  /*0dd0*/  ISETP.NE.AND P1, PT, R17, 0x20, PT ;  /* 0x000000201100780c */ /* 0x000fe40003f25270 */
[----:B----4-:R-:W-:Y:S02]  /*0de0*/  @P6 LOP3.LUT R4, R4, R19, RZ, 0x3c, !PT ;  /* 0x0000001304046212 */ /* 0x010fe400078e3cff */
[----:B------:R-:W-:Y:S02]  /*0df0*/  @P6 LOP3.LUT R5, R5, R22, RZ, 0x3c, !PT ;  /* 0x0000001605056212 */ /* 0x000fe400078e3cff */
[----:B------:R-:W-:-:S04]  /*0e00*/  @P6 LOP3.LUT R2, R2, R21, RZ, 0x3c, !PT ;  /* 0x0000001502026212 */ /* 0x000fc800078e3cff */
[----:B------:R-:W-:Y:S02]  /*0e10*/  @P0 LOP3.LUT R2, R2, R25, RZ, 0x3c, !PT ;  /* 0x0000001902020212 */ /* 0x000fe400078e3cff */
[----:B---3--:R-:W-:Y:S02]  /*0e20*/  @P6 LOP3.LUT R7, R7, R20, RZ, 0x3c, !PT ;  /* 0x0000001407076212 */ /* 0x008fe400078e3cff */
[----:B--2---:R-:W-:Y:S02]  /*0e30*/  @P6 LOP3.LUT R3, R3, R18, RZ, 0x3c, !PT ;  /* 0x0000001203036212 */ /* 0x004fe400078e3cff */
[----:B------:R-:W-:Y:S02]  /*0e40*/  @P0 LOP3.LUT R7, R7, R24, RZ, 0x3c, !PT ;  /* 0x0000001807070212 */ /* 0x000fe400078e3cff */
[----:B------:R-:W-:Y:S02]  /*0e50*/  @P0 LOP3.LUT R4, R4, R23, RZ, 0x3c, !PT ;  /* 0x0000001704040212 */ /* 0x000fe400078e3cff */
[----:B------:R-:W-:-:S02]  /*0e60*/  @P0 LOP3.LUT R3, R3, R28, RZ, 0x3c, !PT ;  /* 0x0000001c03030212 */ /* 0x000fc400078e3cff */
[----:B------:R-:W-:Y:S01]  /*0e70*/  @P0 LOP3.LUT R5, R5, R26, RZ, 0x3c, !PT ;  /* 0x0000001a05050212 */ /* 0x000fe200078e3cff */
[----:B------:R-:W-:Y:S06]  /*0e80*/  @P1 BRA `(.L_x_5) ;  /* 0xfffffff400481947 */ /* 0x000fec000383ffff */
[----:B------:R-:W-:-:S05]  /*0e90*/  VIADD R15, R15, 0x1 ;  /* 0x000000010f0f7836 */ /* 0x000fca0000000000 */
[----:B------:R-:W-:-:S13]  /*0ea0*/  ISETP.NE.AND P0, PT, R15, 0x5, PT ;  /* 0x000000050f00780c */ /* 0x000fda0003f05270 */
[----:B------:R-:W-:Y:S05]  /*0eb0*/  @P0 BRA `(.L_x_6) ;  /* 0xfffffff400280947 */ /* 0x000fea000383ffff */
[----:B------:R-:W0:Y:S01]  /*0ec0*/  LDC.64 R10, c[0x0][0x3a0] ;  /* 0x0000e800ff0a7b82 */ /* 0x000e220000000a00 */
[----:B------:R-:W-:Y:S01]  /*0ed0*/  VIADD R14, R14, 0x1 ;  /* 0x000000010e0e7836 */ /* 0x000fe20000000000 */
[----:B------:R-:W-:-:S04]  /*0ee0*/  LOP3.LUT R15, R13, 0x3, RZ, 0xc0, !PT ;  /* 0x000000030d0f7812 */ /* 0x000fc800078ec0ff */
[----:B------:R-:W-:Y:S01]  /*0ef0*/  ISETP.GE.U32.AND P0, PT, R14, R15, PT ;  /* 0x0000000f0e00720c */ /* 0x000fe20003f06070 */
[----:B0-----:R-:W-:-:S05]  /*0f00*/  IMAD.WIDE R10, R0, 0x30, R10 ;  /* 0x00000030000a7825 */ /* 0x001fca00078e020a */
[----:B------:R0:W-:Y:S04]  /*0f10*/  STG.E desc[UR4][R10.64+0x4], R7 ;  /* 0x000004070a007986 */ /* 0x0001e8000c101904 */
[----:B------:R0:W-:Y:S04]  /*0f20*/  STG.E.64 desc[UR4][R10.64+0x8], R4 ;  /* 0x000008040a007986 */ /* 0x0001e8000c101b04 */
[----:B------:R0:W-:Y:S01]  /*0f30*/  STG.E.64 desc[UR4][R10.64+0x10], R2 ;  /* 0x000010020a007986 */ /* 0x0001e2000c101b04 */
[----:B------:R-:W-:Y:S05]  /*0f40*/  @!P0 BRA `(.L_x_7) ;  /* 0xfffffff000f48947 */ /* 0x000fea000383ffff */
.L_x_4:
[----:B------:R-:W-:Y:S05]  /*0f50*/  BSYNC.RECONVERGENT B1 ;  /* 0x0000000000017941 */ /* 0x000fea0003800200 */
.L_x_3:
[C---:B------:R-:W-:Y:S01]  /*0f60*/  ISETP.GT.U32.AND P0, PT, R13.reuse, 0x3, PT ;  /* 0x000000030d00780c */ /* 0x040fe20003f04070 */
[----:B------:R-:W-:Y:S01]  /*0f70*/  VIADD R12, R12, 0x1 ;  /* 0x000000010c0c7836 */ /* 0x000fe20000000000 */
[--C-:B------:R-:W-:Y:S02]  /*0f80*/  SHF.R.U64 R13, R13, 0x2, R6.reuse ;  /* 0x000000020d0d7819 */ /* 0x100fe40000001206 */
[----:B------:R-:W-:Y:S02]  /*0f90*/  ISETP.GT.U32.AND.EX P0, PT, R6, RZ, PT, P0 ;  /* 0x000000ff0600720c */ /* 0x000fe40003f04100 */
[----:B------:R-:W-:-:S11]  /*0fa0*/  SHF.R.U32.HI R6, RZ, 0x2, R6 ;  /* 0x00000002ff067819 */ /* 0x000fd60000011606 */
[----:B------:R-:W-:Y:S05]  /*0fb0*/  @P0 BRA `(.L_x_8) ;  /* 0xfffffff000b80947 */ /* 0x000fea000383ffff */
.L_x_2:
[----:B------:R-:W-:Y:S05]  /*0fc0*/  BSYNC.RECONVERGENT B0 ;  /* 0x0000000000007941 */ /* 0x000fea0003800200 */
.L_x_1:
[----:B------:R-:W1:Y:S01]  /*0fd0*/  LDCU.64 UR6, c[0x0][0x390] ;  /* 0x00007200ff0677ac */ /* 0x000e620008000a00 */
[----:B0-----:R-:W0:Y:S01]  /*0fe0*/  LDC R8, c[0x0][0x398] ;  /* 0x0000e600ff087b82 */ /* 0x001e220000000800 */
[----:B------:R-:W-:Y:S01]  /*0ff0*/  SHF.R.U32.HI R6, RZ, 0x2, R7 ;  /* 0x00000002ff067819 */ /* 0x000fe20000011607 */
[----:B------:R-:W-:Y:S01]  /*1000*/  IMAD.MOV.U32 R15, RZ, RZ, R2 ;  /* 0x000000ffff0f7224 */ /* 0x000fe200078e0002 */
[----:B------:R-:W2:Y:S01]  /*1010*/  LDCU.64 UR8, c[0x0][0x380] ;  /* 0x00007000ff0877ac */ /* 0x000ea20008000a00 */
[----:B------:R-:W-:Y:S01]  /*1020*/  IMAD.MOV.U32 R14, RZ, RZ, R5 ;  /* 0x000000ffff0e7224 */ /* 0x000fe200078e0005 */
[----:B------:R-:W-:Y:S01]  /*1030*/  LOP3.LUT R6, R6, R7, RZ, 0x3c, !PT ;  /* 0x0000000706067212 */ /* 0x000fe200078e3cff */
[----:B------:R-:W-:Y:S01]  /*1040*/  IMAD.SHL.U32 R7, R3, 0x10, RZ ;  /* 0x0000001003077824 */ /* 0x000fe200078e00ff */
[----:B-1----:R-:W1:Y:S01]  /*1050*/  I2F.U32.RP R9, UR7 ;  /* 0x0000000700097d06 */ /* 0x002e620008209000 */
[----:B------:R-:W-:Y:S02]  /*1060*/  ISETP.NE.U32.AND P1, PT, RZ, UR7, PT ;  /* 0x00000007ff007c0c */ /* 0x000fe4000bf25070 */
[----:B--2---:R-:W-:-:S02]  /*1070*/  LEA R2, P2, R0, UR8, 0x2 ;  /* 0x0000000800027c11 */ /* 0x004fc4000f8410ff */
[----:B0-----:R-:W-:Y:S01]  /*1080*/  LOP3.LUT R12, R8, 0xaad26b49, RZ, 0x3c, !PT ;  /* 0xaad26b49080c7812 */ /* 0x001fe200078e3cff */
[----:B------:R-:W-:-:S04]  /*1090*/  IMAD.SHL.U32 R8, R6, 0x2, RZ ;  /* 0x0000000206087824 */ /* 0x000fc800078e00ff */
[----:B------:R-:W-:Y:S01]  /*10a0*/  IMAD R12, R12, 0x4182bed5, RZ ;  /* 0x4182bed50c0c7824 */ /* 0x000fe200078e02ff */
[----:B------:R-:W-:Y:S01]  /*10b0*/  LOP3.LUT R8, R6, R8, R7, 0x96, !PT ;  /* 0x0000000806087212 */ /* 0x000fe200078e9607 */
[----:B-1----:R-:W0:Y:S02]  /*10c0*/  MUFU.RCP R9, R9 ;  /* 0x0000000900097308 */ /* 0x002e240000001000 */
[----:B------:R-:W-:Y:S02]  /*10d0*/  VIADD R6, R12, 0xd9fc63dd ;  /* 0xd9fc63dd0c067836 */ /* 0x000fe40000000000 */
[----:B0-----:R-:W-:-:S04]  /*10e0*/  VIADD R10, R9, 0xffffffe ;  /* 0x0ffffffe090a7836 */ /* 0x001fc80000000000 */
[----:B------:R0:W1:Y:S02]  /*10f0*/  F2I.FTZ.U32.TRUNC.NTZ R11, R10 ;  /* 0x0000000a000b7305 */ /* 0x000064000021f000 */
[----:B0-----:R-:W-:Y:S02]  /*1100*/  IMAD.MOV.U32 R10, RZ, RZ, RZ ;  /* 0x000000ffff0a7224 */ /* 0x001fe400078e00ff */
[----:B-1----:R-:W-:-:S04]  /*1110*/  IMAD.MOV R9, RZ, RZ, -R11 ;  /* 0x000000ffff097224 */ /* 0x002fc800078e0a0b */
[----:B------:R-:W-:Y:S01]  /*1120*/  IMAD R7, R9, UR7, RZ ;  /* 0x0000000709077c24 */ /* 0x000fe2000f8e02ff */
[----:B------:R-:W-:Y:S01]  /*1130*/  LOP3.LUT R9, R8, R3, RZ, 0x3c, !PT ;  /* 0x0000000308097212 */ /* 0x000fe200078e3cff */
[----:B------:R-:W-:Y:S02]  /*1140*/  IMAD.MOV.U32 R8, RZ, RZ, R3 ;  /* 0x000000ffff087224 */ /* 0x000fe400078e0003 */
[----:B------:R-:W-:-:S04]  /*1150*/  IMAD.HI.U32 R10, R11, R7, R10 ;  /* 0x000000070b0a7227 */ /* 0x000fc800078e000a */
[----:B------:R-:W-:-:S04]  /*1160*/  IMAD.IADD R7, R9, 0x1, R6 ;  /* 0x0000000109077824 */ /* 0x000fc800078e0206 */
[----:B------:R-:W-:-:S04]  /*1170*/  IMAD.HI.U32 R10, R10, R7, RZ ;  /* 0x000000070a0a7227 */ /* 0x000fc800078e00ff */
[----:B------:R-:W-:-:S04]  /*1180*/  IMAD.MOV R10, RZ, RZ, -R10 ;  /* 0x000000ffff0a7224 */ /* 0x000fc800078e0a0a */
[----:B------:R-:W-:Y:S01]  /*1190*/  IMAD R12, R10, UR7, R7 ;  /* 0x000000070a0c7c24 */ /* 0x000fe2000f8e0207 */
[----:B------:R-:W-:Y:S01]  /*11a0*/  SHF.R.S32.HI R7, RZ, 0x1f, R0 ;  /* 0x0000001fff077819 */ /* 0x000fe20000011400 */
[----:B------:R-:W0:Y:S03]  /*11b0*/  LDC.64 R10, c[0x0][0x3a0] ;  /* 0x0000e800ff0a7b82 */ /* 0x000e260000000a00 */
[----:B------:R-:W-:Y:S02]  /*11c0*/  ISETP.GE.U32.AND P0, PT, R12, UR7, PT ;  /* 0x000000070c007c0c */ /* 0x000fe4000bf06070 */
[----:B------:R-:W-:Y:S01]  /*11d0*/  LEA.HI.X R3, R0, UR9, R7, 0x2, P2 ;  /* 0x0000000900037c11 */ /* 0x000fe200090f1407 */
[----:B------:R-:W-:-:S10]  /*11e0*/  IMAD.MOV.U32 R7, RZ, RZ, R4 ;  /* 0x000000ffff077224 */ /* 0x000fd400078e0004 */
[----:B------:R-:W-:-:S05]  /*11f0*/  @P0 VIADD R12, R12, -UR7 ;  /* 0x800000070c0c0c36 */ /* 0x000fca0008000000 */
[----:B------:R-:W-:Y:S01]  /*1200*/  ISETP.GE.U32.AND P0, PT, R12, UR7, PT ;  /* 0x000000070c007c0c */ /* 0x000fe2000bf06070 */
[----:B0-----:R-:W-:-:S05]  /*1210*/  IMAD.WIDE R10, R0, 0x30, R10 ;  /* 0x00000030000a7825 */ /* 0x001fca00078e020a */
[----:B------:R-:W-:Y:S04]  /*1220*/  STG.E.64 desc[UR4][R10.64+0x8], R14 ;  /* 0x0000080e0a007986 */ /* 0x000fe8000c101b04 */
[----:B------:R-:W-:Y:S03]  /*1230*/  STG.E.64 desc[UR4][R10.64+0x10], R8 ;  /* 0x000010080a007986 */ /* 0x000fe6000c101b04 */
[----:B------:R-:W-:Y:S01]  /*1240*/  @P0 VIADD R12, R12, -UR7 ;  /* 0x800000070c0c0c36 */ /* 0x000fe20008000000 */
[----:B------:R-:W-:Y:S01]  /*1250*/  @!P1 LOP3.LUT R12, RZ, UR7, RZ, 0x33, !PT ;  /* 0x00000007ff0c9c12 */ /* 0x000fe2000f8e33ff */
[----:B------:R-:W-:Y:S04]  /*1260*/  STG.E.64 desc[UR4][R10.64+0x18], RZ ;  /* 0x000018ff0a007986 */ /* 0x000fe8000c101b04 */
[----:B------:R-:W-:Y:S01]  /*1270*/  VIADD R5, R12, UR6 ;  /* 0x000000060c057c36 */ /* 0x000fe20008000000 */
[----:B------:R-:W-:Y:S04]  /*1280*/  STG.E desc[UR4][R10.64+0x20], RZ ;  /* 0x000020ff0a007986 */ /* 0x000fe8000c101904 */
[----:B------:R-:W-:Y:S04]  /*1290*/  STG.E.64 desc[UR4][R10.64+0x28], RZ ;  /* 0x000028ff0a007986 */ /* 0x000fe8000c101b04 */
[----:B------:R-:W-:Y:S04]  /*12a0*/  STG.E.64 desc[UR4][R10.64], R6 ;  /* 0x000000060a007986 */ /* 0x000fe8000c101b04 */
[----:B------:R-:W-:Y:S01]  /*12b0*/  STG.E desc[UR4][R2.64], R5 ;  /* 0x0000000502007986 */ /* 0x000fe2000c101904 */
[----:B------:R-:W-:Y:S05]  /*12c0*/  EXIT ;  /* 0x000000000000794d */ /* 0x000fea0003800000 */
.L_x_9:
        /* <DEDUP_REMOVED lines=11> */
.L_x_11:


//--------------------- .nv.global.init           --------------------------
	.section	.nv.global.init,"aw",@progbits
	.align	4
.nv.global.init:
	.type		mrg32k3aM1SubSeq,@object
	.size		mrg32k3aM1SubSeq,(mrg32k3aM2SubSeq - mrg32k3aM1SubSeq)
mrg32k3aM1SubSeq:
        /*0000*/ 	.byte	0x0b, 0xcc, 0xee, 0x04, 0x73, 0x29, 0x8b, 0x6f, 0xf6, 0x53, 0x03, 0xf6, 0x23, 0xf6, 0xea, 0xda
        /* <DEDUP_REMOVED lines=125> */
	.type		mrg32k3aM2SubSeq,@object
	.size		mrg32k3aM2SubSeq,(mrg32k3aM1 - mrg32k3aM2SubSeq)
mrg32k3aM2SubSeq:
        /* <DEDUP_REMOVED lines=126> */
	.type		mrg32k3aM1,@object
	.size		mrg32k3aM1,(mrg32k3aM1Seq - mrg32k3aM1)
mrg32k3aM1:
        /* <DEDUP_REMOVED lines=144> */
	.type		mrg32k3aM1Seq,@object
	.size		mrg32k3aM1Seq,(mrg32k3aM2 - mrg32k3aM1Seq)
mrg32k3aM1Seq:
        /* <DEDUP_REMOVED lines=144> */
	.type		mrg32k3aM2,@object
	.size		mrg32k3aM2,(mrg32k3aM2Seq - mrg32k3aM2)
mrg32k3aM2:
        /* <DEDUP_REMOVED lines=144> */
	.type		mrg32k3aM2Seq,@object
	.size		mrg32k3aM2Seq,(precalc_xorwow_matrix - mrg32k3aM2Seq)
mrg32k3aM2Seq:
        /* <DEDUP_REMOVED lines=144> */
	.type		precalc_xorwow_matrix,@object
	.size		precalc_xorwow_matrix,(precalc_xorwow_offset_matrix - precalc_xorwow_matrix)
precalc_xorwow_matrix:
        /* <DEDUP_REMOVED lines=6400> */
	.type		precalc_xorwow_offset_matrix,@object
	.size		precalc_xorwow_offset_matrix,(.L_1 - precalc_xorwow_offset_matrix)
precalc_xorwow_offset_matrix:
        /* <DEDUP_REMOVED lines=6400> */
.L_1:


//--------------------- .nv.shared.reserved.0     --------------------------
	.section	.nv.shared.reserved.0,"aw",@nobits
	.weak		__nv_reservedSMEM_offset_0_alias
	.size		__nv_reservedSMEM_offset_0_alias, 0, 64
	.other		__nv_reservedSMEM_offset_0_alias,@"STO_CUDA_RESERVED_SHARED STV_DEFAULT"
__nv_reservedSMEM_offset_0_alias:
	.zero		0
	.zero		64


//--------------------- .nv.constant0._Z4fillPii  --------------------------
	.section	.nv.constant0._Z4fillPii,"a",@progbits
	.sectionflags	@""
	.align	4
.nv.constant0._Z4fillPii:
	.zero		908


//--------------------- .nv.constant0._Z13random_matrixPiiiiijP17curandStateXORWOW --------------------------
	.section	.nv.constant0._Z13random_matrixPiiiiijP17curandStateXORWOW,"a",@progbits
	.sectionflags	@""
	.align	4
.nv.constant0._Z13random_matrixPiiiiijP17curandStateXORWOW:
	.zero		936


//--------------------- SYMBOLS --------------------------

	.type		.nv.reservedSmem.offset0,@object
	.size		.nv.reservedSmem.offset0,0x4
